//
// Generated by NVIDIA NVVM Compiler
//
// Compiler Build ID: CL-36424714
// Cuda compilation tools, release 13.0, V13.0.88
// Based on NVVM 20.0.0
//

.version 9.0
.target sm_100
.address_size 64

	// .globl	_Z31matrixMulKernel_1thread1elementiiiPKfS0_Pf

.visible .entry _Z31matrixMulKernel_1thread1elementiiiPKfS0_Pf(
	.param .u32 _Z31matrixMulKernel_1thread1elementiiiPKfS0_Pf_param_0,
	.param .u32 _Z31matrixMulKernel_1thread1elementiiiPKfS0_Pf_param_1,
	.param .u32 _Z31matrixMulKernel_1thread1elementiiiPKfS0_Pf_param_2,
	.param .u64 .ptr .align 1 _Z31matrixMulKernel_1thread1elementiiiPKfS0_Pf_param_3,
	.param .u64 .ptr .align 1 _Z31matrixMulKernel_1thread1elementiiiPKfS0_Pf_param_4,
	.param .u64 .ptr .align 1 _Z31matrixMulKernel_1thread1elementiiiPKfS0_Pf_param_5
)
{
	.reg .pred 	%p<13>;
	.reg .b32 	%r<92>;
	.reg .b32 	%f<68>;
	.reg .b64 	%rd<69>;

	ld.param.u32 	%r46, [_Z31matrixMulKernel_1thread1elementiiiPKfS0_Pf_param_0];
	ld.param.u32 	%r44, [_Z31matrixMulKernel_1thread1elementiiiPKfS0_Pf_param_1];
	ld.param.u32 	%r45, [_Z31matrixMulKernel_1thread1elementiiiPKfS0_Pf_param_2];
	ld.param.u64 	%rd4, [_Z31matrixMulKernel_1thread1elementiiiPKfS0_Pf_param_3];
	ld.param.u64 	%rd5, [_Z31matrixMulKernel_1thread1elementiiiPKfS0_Pf_param_4];
	ld.param.u64 	%rd3, [_Z31matrixMulKernel_1thread1elementiiiPKfS0_Pf_param_5];
	cvta.to.global.u64 	%rd1, %rd5;
	cvta.to.global.u64 	%rd2, %rd4;
	mov.u32 	%r47, %ntid.x;
	mov.u32 	%r48, %ctaid.x;
	mul.lo.s32 	%r1, %r47, %r48;
	mov.u32 	%r2, %tid.x;
	add.s32 	%r3, %r1, %r2;
	mov.u32 	%r49, %ntid.y;
	mov.u32 	%r50, %ctaid.y;
	mov.u32 	%r51, %tid.y;
	mad.lo.s32 	%r4, %r49, %r50, %r51;
	setp.ge.u32 	%p1, %r4, %r46;
	setp.ge.u32 	%p2, %r3, %r45;
	or.pred  	%p3, %p1, %p2;
	@%p3 bra 	$L__BB0_14;
	setp.eq.s32 	%p4, %r44, 0;
	mov.f32 	%f67, 0f00000000;
	@%p4 bra 	$L__BB0_13;
	mul.lo.s32 	%r5, %r44, %r4;
	and.b32  	%r6, %r44, 7;
	setp.lt.u32 	%p5, %r44, 8;
	mov.f32 	%f67, 0f00000000;
	mov.b32 	%r90, 0;
	@%p5 bra 	$L__BB0_5;
	and.b32  	%r90, %r44, -8;
	neg.s32 	%r88, %r90;
	add.s32 	%r53, %r2, %r45;
	add.s32 	%r87, %r53, %r1;
	shl.b32 	%r10, %r45, 3;
	shl.b32 	%r54, %r45, 1;
	add.s32 	%r86, %r3, %r54;
	mad.lo.s32 	%r85, %r45, 3, %r3;
	shl.b32 	%r55, %r45, 2;
	add.s32 	%r84, %r3, %r55;
	mad.lo.s32 	%r83, %r45, 5, %r3;
	mad.lo.s32 	%r82, %r45, 6, %r3;
	mad.lo.s32 	%r81, %r45, 7, %r3;
	add.s32 	%r79, %r5, 3;
	mov.f32 	%f67, 0f00000000;
	mov.u32 	%r80, %r3;
$L__BB0_4:
	.pragma "nounroll";
	add.s32 	%r56, %r79, -3;
	mul.wide.u32 	%rd6, %r56, 4;
	add.s64 	%rd7, %rd2, %rd6;
	ld.global.f32 	%f17, [%rd7];
	mul.wide.u32 	%rd8, %r80, 4;
	add.s64 	%rd9, %rd1, %rd8;
	ld.global.f32 	%f18, [%rd9];
	fma.rn.f32 	%f19, %f17, %f18, %f67;
	add.s32 	%r57, %r79, -2;
	mul.wide.u32 	%rd10, %r57, 4;
	add.s64 	%rd11, %rd2, %rd10;
	ld.global.f32 	%f20, [%rd11];
	mul.wide.u32 	%rd12, %r87, 4;
	add.s64 	%rd13, %rd1, %rd12;
	ld.global.f32 	%f21, [%rd13];
	fma.rn.f32 	%f22, %f20, %f21, %f19;
	add.s32 	%r58, %r79, -1;
	mul.wide.u32 	%rd14, %r58, 4;
	add.s64 	%rd15, %rd2, %rd14;
	ld.global.f32 	%f23, [%rd15];
	mul.wide.u32 	%rd16, %r86, 4;
	add.s64 	%rd17, %rd1, %rd16;
	ld.global.f32 	%f24, [%rd17];
	fma.rn.f32 	%f25, %f23, %f24, %f22;
	add.s32 	%r59, %r79, 4;
	mul.wide.u32 	%rd18, %r79, 4;
	add.s64 	%rd19, %rd2, %rd18;
	ld.global.f32 	%f26, [%rd19];
	mul.wide.u32 	%rd20, %r85, 4;
	add.s64 	%rd21, %rd1, %rd20;
	ld.global.f32 	%f27, [%rd21];
	fma.rn.f32 	%f28, %f26, %f27, %f25;
	add.s32 	%r60, %r79, 1;
	mul.wide.u32 	%rd22, %r60, 4;
	add.s64 	%rd23, %rd2, %rd22;
	ld.global.f32 	%f29, [%rd23];
	mul.wide.u32 	%rd24, %r84, 4;
	add.s64 	%rd25, %rd1, %rd24;
	ld.global.f32 	%f30, [%rd25];
	fma.rn.f32 	%f31, %f29, %f30, %f28;
	add.s32 	%r61, %r79, 2;
	mul.wide.u32 	%rd26, %r61, 4;
	add.s64 	%rd27, %rd2, %rd26;
	ld.global.f32 	%f32, [%rd27];
	mul.wide.u32 	%rd28, %r83, 4;
	add.s64 	%rd29, %rd1, %rd28;
	ld.global.f32 	%f33, [%rd29];
	fma.rn.f32 	%f34, %f32, %f33, %f31;
	add.s32 	%r62, %r79, 3;
	mul.wide.u32 	%rd30, %r62, 4;
	add.s64 	%rd31, %rd2, %rd30;
	ld.global.f32 	%f35, [%rd31];
	mul.wide.u32 	%rd32, %r82, 4;
	add.s64 	%rd33, %rd1, %rd32;
	ld.global.f32 	%f36, [%rd33];
	fma.rn.f32 	%f37, %f35, %f36, %f34;
	mul.wide.u32 	%rd34, %r59, 4;
	add.s64 	%rd35, %rd2, %rd34;
	ld.global.f32 	%f38, [%rd35];
	mul.wide.u32 	%rd36, %r81, 4;
	add.s64 	%rd37, %rd1, %rd36;
	ld.global.f32 	%f39, [%rd37];
	fma.rn.f32 	%f67, %f38, %f39, %f37;
	add.s32 	%r88, %r88, 8;
	add.s32 	%r87, %r87, %r10;
	add.s32 	%r86, %r86, %r10;
	add.s32 	%r85, %r85, %r10;
	add.s32 	%r84, %r84, %r10;
	add.s32 	%r83, %r83, %r10;
	add.s32 	%r82, %r82, %r10;
	add.s32 	%r81, %r81, %r10;
	add.s32 	%r80, %r80, %r10;
	add.s32 	%r79, %r79, 8;
	setp.ne.s32 	%p6, %r88, 0;
	@%p6 bra 	$L__BB0_4;
$L__BB0_5:
	setp.eq.s32 	%p7, %r6, 0;
	@%p7 bra 	$L__BB0_13;
	and.b32  	%r39, %r44, 3;
	setp.lt.u32 	%p8, %r6, 4;
	@%p8 bra 	$L__BB0_8;
	add.s32 	%r63, %r90, %r5;
	mul.wide.u32 	%rd38, %r63, 4;
	add.s64 	%rd39, %rd2, %rd38;
	ld.global.f32 	%f41, [%rd39];
	mad.lo.s32 	%r64, %r90, %r45, %r3;
	mul.wide.u32 	%rd40, %r64, 4;
	add.s64 	%rd41, %rd1, %rd40;
	ld.global.f32 	%f42, [%rd41];
	fma.rn.f32 	%f43, %f41, %f42, %f67;
	add.s32 	%r65, %r63, 1;
	mul.wide.u32 	%rd42, %r65, 4;
	add.s64 	%rd43, %rd2, %rd42;
	ld.global.f32 	%f44, [%rd43];
	add.s32 	%r66, %r64, %r45;
	mul.wide.u32 	%rd44, %r66, 4;
	add.s64 	%rd45, %rd1, %rd44;
	ld.global.f32 	%f45, [%rd45];
	fma.rn.f32 	%f46, %f44, %f45, %f43;
	add.s32 	%r67, %r63, 2;
	mul.wide.u32 	%rd46, %r67, 4;
	add.s64 	%rd47, %rd2, %rd46;
	ld.global.f32 	%f47, [%rd47];
	add.s32 	%r68, %r66, %r45;
	mul.wide.u32 	%rd48, %r68, 4;
	add.s64 	%rd49, %rd1, %rd48;
	ld.global.f32 	%f48, [%rd49];
	fma.rn.f32 	%f49, %f47, %f48, %f46;
	add.s32 	%r69, %r63, 3;
	mul.wide.u32 	%rd50, %r69, 4;
	add.s64 	%rd51, %rd2, %rd50;
	ld.global.f32 	%f50, [%rd51];
	add.s32 	%r70, %r68, %r45;
	mul.wide.u32 	%rd52, %r70, 4;
	add.s64 	%rd53, %rd1, %rd52;
	ld.global.f32 	%f51, [%rd53];
	fma.rn.f32 	%f67, %f50, %f51, %f49;
	add.s32 	%r90, %r90, 4;
$L__BB0_8:
	setp.eq.s32 	%p9, %r39, 0;
	@%p9 bra 	$L__BB0_13;
	setp.eq.s32 	%p10, %r39, 1;
	@%p10 bra 	$L__BB0_11;
	add.s32 	%r71, %r90, %r5;
	mul.wide.u32 	%rd54, %r71, 4;
	add.s64 	%rd55, %rd2, %rd54;
	ld.global.f32 	%f53, [%rd55];
	mad.lo.s32 	%r72, %r90, %r45, %r3;
	mul.wide.u32 	%rd56, %r72, 4;
	add.s64 	%rd57, %rd1, %rd56;
	ld.global.f32 	%f54, [%rd57];
	fma.rn.f32 	%f55, %f53, %f54, %f67;
	add.s32 	%r73, %r71, 1;
	mul.wide.u32 	%rd58, %r73, 4;
	add.s64 	%rd59, %rd2, %rd58;
	ld.global.f32 	%f56, [%rd59];
	add.s32 	%r74, %r72, %r45;
	mul.wide.u32 	%rd60, %r74, 4;
	add.s64 	%rd61, %rd1, %rd60;
	ld.global.f32 	%f57, [%rd61];
	fma.rn.f32 	%f67, %f56, %f57, %f55;
	add.s32 	%r90, %r90, 2;
$L__BB0_11:
	and.b32  	%r75, %r44, 1;
	setp.eq.b32 	%p11, %r75, 1;
	not.pred 	%p12, %p11;
	@%p12 bra 	$L__BB0_13;
	add.s32 	%r76, %r90, %r5;
	mul.wide.u32 	%rd62, %r76, 4;
	add.s64 	%rd63, %rd2, %rd62;
	ld.global.f32 	%f58, [%rd63];
	mad.lo.s32 	%r77, %r90, %r45, %r3;
	mul.wide.u32 	%rd64, %r77, 4;
	add.s64 	%rd65, %rd1, %rd64;
	ld.global.f32 	%f59, [%rd65];
	fma.rn.f32 	%f67, %f58, %f59, %f67;
$L__BB0_13:
	mad.lo.s32 	%r78, %r45, %r4, %r3;
	cvta.to.global.u64 	%rd66, %rd3;
	mul.wide.u32 	%rd67, %r78, 4;
	add.s64 	%rd68, %rd66, %rd67;
	st.global.f32 	[%rd68], %f67;
$L__BB0_14:
	ret;

}
	// .globl	_Z27matrixMulKernel_1thread1rowiiiPKfS0_Pf
.visible .entry _Z27matrixMulKernel_1thread1rowiiiPKfS0_Pf(
	.param .u32 _Z27matrixMulKernel_1thread1rowiiiPKfS0_Pf_param_0,
	.param .u32 _Z27matrixMulKernel_1thread1rowiiiPKfS0_Pf_param_1,
	.param .u32 _Z27matrixMulKernel_1thread1rowiiiPKfS0_Pf_param_2,
	.param .u64 .ptr .align 1 _Z27matrixMulKernel_1thread1rowiiiPKfS0_Pf_param_3,
	.param .u64 .ptr .align 1 _Z27matrixMulKernel_1thread1rowiiiPKfS0_Pf_param_4,
	.param .u64 .ptr .align 1 _Z27matrixMulKernel_1thread1rowiiiPKfS0_Pf_param_5
)
{
	.reg .pred 	%p<21>;
	.reg .b32 	%r<136>;
	.reg .b32 	%f<67>;
	.reg .b64 	%rd<99>;

	ld.param.u32 	%r67, [_Z27matrixMulKernel_1thread1rowiiiPKfS0_Pf_param_0];
	ld.param.u32 	%r65, [_Z27matrixMulKernel_1thread1rowiiiPKfS0_Pf_param_1];
	ld.param.u32 	%r66, [_Z27matrixMulKernel_1thread1rowiiiPKfS0_Pf_param_2];
	ld.param.u64 	%rd4, [_Z27matrixMulKernel_1thread1rowiiiPKfS0_Pf_param_3];
	ld.param.u64 	%rd5, [_Z27matrixMulKernel_1thread1rowiiiPKfS0_Pf_param_4];
	ld.param.u64 	%rd6, [_Z27matrixMulKernel_1thread1rowiiiPKfS0_Pf_param_5];
	cvta.to.global.u64 	%rd1, %rd5;
	cvta.to.global.u64 	%rd2, %rd4;
	cvta.to.global.u64 	%rd3, %rd6;
	mov.u32 	%r68, %ntid.y;
	mov.u32 	%r69, %ctaid.y;
	mov.u32 	%r70, %tid.y;
	mad.lo.s32 	%r1, %r68, %r69, %r70;
	setp.ge.u32 	%p1, %r1, %r67;
	setp.eq.s32 	%p2, %r66, 0;
	or.pred  	%p3, %p1, %p2;
	@%p3 bra 	$L__BB1_26;
	setp.ne.s32 	%p4, %r65, 0;
	mul.lo.s32 	%r2, %r65, %r1;
	mul.lo.s32 	%r3, %r66, %r1;
	@%p4 bra 	$L__BB1_13;
	add.s32 	%r97, %r66, -1;
	and.b32  	%r4, %r66, 7;
	setp.lt.u32 	%p13, %r97, 7;
	mov.b32 	%r120, 0;
	@%p13 bra 	$L__BB1_5;
	and.b32  	%r120, %r66, -8;
	neg.s32 	%r118, %r120;
	add.s32 	%r117, %r3, 3;
$L__BB1_4:
	.pragma "nounroll";
	add.s32 	%r98, %r117, -3;
	mul.wide.u32 	%rd69, %r98, 4;
	add.s64 	%rd70, %rd3, %rd69;
	mov.b32 	%r99, 0;
	st.global.u32 	[%rd70], %r99;
	add.s32 	%r100, %r117, -2;
	mul.wide.u32 	%rd71, %r100, 4;
	add.s64 	%rd72, %rd3, %rd71;
	st.global.u32 	[%rd72], %r99;
	add.s32 	%r101, %r117, -1;
	mul.wide.u32 	%rd73, %r101, 4;
	add.s64 	%rd74, %rd3, %rd73;
	st.global.u32 	[%rd74], %r99;
	add.s32 	%r102, %r117, 4;
	mul.wide.u32 	%rd75, %r117, 4;
	add.s64 	%rd76, %rd3, %rd75;
	st.global.u32 	[%rd76], %r99;
	add.s32 	%r103, %r117, 1;
	mul.wide.u32 	%rd77, %r103, 4;
	add.s64 	%rd78, %rd3, %rd77;
	st.global.u32 	[%rd78], %r99;
	add.s32 	%r104, %r117, 2;
	mul.wide.u32 	%rd79, %r104, 4;
	add.s64 	%rd80, %rd3, %rd79;
	st.global.u32 	[%rd80], %r99;
	add.s32 	%r105, %r117, 3;
	mul.wide.u32 	%rd81, %r105, 4;
	add.s64 	%rd82, %rd3, %rd81;
	st.global.u32 	[%rd82], %r99;
	mul.wide.u32 	%rd83, %r102, 4;
	add.s64 	%rd84, %rd3, %rd83;
	st.global.u32 	[%rd84], %r99;
	add.s32 	%r118, %r118, 8;
	add.s32 	%r117, %r117, 8;
	setp.ne.s32 	%p14, %r118, 0;
	@%p14 bra 	$L__BB1_4;
$L__BB1_5:
	setp.eq.s32 	%p15, %r4, 0;
	@%p15 bra 	$L__BB1_26;
	and.b32  	%r13, %r66, 3;
	setp.lt.u32 	%p16, %r4, 4;
	@%p16 bra 	$L__BB1_8;
	add.s32 	%r106, %r120, %r3;
	mul.wide.u32 	%rd85, %r106, 4;
	add.s64 	%rd86, %rd3, %rd85;
	mov.b32 	%r107, 0;
	st.global.u32 	[%rd86], %r107;
	add.s32 	%r108, %r106, 1;
	mul.wide.u32 	%rd87, %r108, 4;
	add.s64 	%rd88, %rd3, %rd87;
	st.global.u32 	[%rd88], %r107;
	add.s32 	%r109, %r106, 2;
	mul.wide.u32 	%rd89, %r109, 4;
	add.s64 	%rd90, %rd3, %rd89;
	st.global.u32 	[%rd90], %r107;
	add.s32 	%r110, %r106, 3;
	mul.wide.u32 	%rd91, %r110, 4;
	add.s64 	%rd92, %rd3, %rd91;
	st.global.u32 	[%rd92], %r107;
	add.s32 	%r120, %r120, 4;
$L__BB1_8:
	setp.eq.s32 	%p17, %r13, 0;
	@%p17 bra 	$L__BB1_26;
	setp.eq.s32 	%p18, %r13, 1;
	@%p18 bra 	$L__BB1_11;
	add.s32 	%r111, %r120, %r3;
	mul.wide.u32 	%rd93, %r111, 4;
	add.s64 	%rd94, %rd3, %rd93;
	mov.b32 	%r112, 0;
	st.global.u32 	[%rd94], %r112;
	add.s32 	%r113, %r111, 1;
	mul.wide.u32 	%rd95, %r113, 4;
	add.s64 	%rd96, %rd3, %rd95;
	st.global.u32 	[%rd96], %r112;
	add.s32 	%r120, %r120, 2;
$L__BB1_11:
	and.b32  	%r114, %r66, 1;
	setp.eq.b32 	%p19, %r114, 1;
	not.pred 	%p20, %p19;
	@%p20 bra 	$L__BB1_26;
	add.s32 	%r115, %r120, %r3;
	mul.wide.u32 	%rd97, %r115, 4;
	add.s64 	%rd98, %rd3, %rd97;
	mov.b32 	%r116, 0;
	st.global.u32 	[%rd98], %r116;
	bra.uni 	$L__BB1_26;
$L__BB1_13:
	and.b32  	%r18, %r65, 7;
	and.b32  	%r19, %r65, 3;
	and.b32  	%r20, %r65, -8;
	and.b32  	%r21, %r65, 1;
	neg.s32 	%r22, %r20;
	shl.b32 	%r23, %r66, 3;
	shl.b32 	%r24, %r66, 1;
	mul.lo.s32 	%r25, %r66, 3;
	shl.b32 	%r26, %r66, 2;
	mul.lo.s32 	%r27, %r66, 5;
	mul.lo.s32 	%r28, %r66, 6;
	mul.lo.s32 	%r29, %r66, 7;
	mov.b32 	%r122, 0;
$L__BB1_14:
	setp.lt.u32 	%p5, %r65, 8;
	mov.f32 	%f66, 0f00000000;
	mov.b32 	%r134, 0;
	@%p5 bra 	$L__BB1_17;
	add.s32 	%r123, %r2, 3;
	add.s32 	%r131, %r66, %r122;
	add.s32 	%r130, %r24, %r122;
	add.s32 	%r129, %r25, %r122;
	add.s32 	%r128, %r26, %r122;
	add.s32 	%r127, %r27, %r122;
	add.s32 	%r126, %r28, %r122;
	add.s32 	%r125, %r29, %r122;
	mov.f32 	%f66, 0f00000000;
	mov.u32 	%r124, %r122;
	mov.u32 	%r132, %r22;
$L__BB1_16:
	.pragma "nounroll";
	add.s32 	%r73, %r123, -3;
	mul.wide.u32 	%rd7, %r73, 4;
	add.s64 	%rd8, %rd2, %rd7;
	ld.global.f32 	%f16, [%rd8];
	mul.wide.u32 	%rd9, %r124, 4;
	add.s64 	%rd10, %rd1, %rd9;
	ld.global.f32 	%f17, [%rd10];
	fma.rn.f32 	%f18, %f16, %f17, %f66;
	add.s32 	%r74, %r123, -2;
	mul.wide.u32 	%rd11, %r74, 4;
	add.s64 	%rd12, %rd2, %rd11;
	ld.global.f32 	%f19, [%rd12];
	mul.wide.u32 	%rd13, %r131, 4;
	add.s64 	%rd14, %rd1, %rd13;
	ld.global.f32 	%f20, [%rd14];
	fma.rn.f32 	%f21, %f19, %f20, %f18;
	add.s32 	%r75, %r123, -1;
	mul.wide.u32 	%rd15, %r75, 4;
	add.s64 	%rd16, %rd2, %rd15;
	ld.global.f32 	%f22, [%rd16];
	mul.wide.u32 	%rd17, %r130, 4;
	add.s64 	%rd18, %rd1, %rd17;
	ld.global.f32 	%f23, [%rd18];
	fma.rn.f32 	%f24, %f22, %f23, %f21;
	add.s32 	%r76, %r123, 4;
	mul.wide.u32 	%rd19, %r123, 4;
	add.s64 	%rd20, %rd2, %rd19;
	ld.global.f32 	%f25, [%rd20];
	mul.wide.u32 	%rd21, %r129, 4;
	add.s64 	%rd22, %rd1, %rd21;
	ld.global.f32 	%f26, [%rd22];
	fma.rn.f32 	%f27, %f25, %f26, %f24;
	add.s32 	%r77, %r123, 1;
	mul.wide.u32 	%rd23, %r77, 4;
	add.s64 	%rd24, %rd2, %rd23;
	ld.global.f32 	%f28, [%rd24];
	mul.wide.u32 	%rd25, %r128, 4;
	add.s64 	%rd26, %rd1, %rd25;
	ld.global.f32 	%f29, [%rd26];
	fma.rn.f32 	%f30, %f28, %f29, %f27;
	add.s32 	%r78, %r123, 2;
	mul.wide.u32 	%rd27, %r78, 4;
	add.s64 	%rd28, %rd2, %rd27;
	ld.global.f32 	%f31, [%rd28];
	mul.wide.u32 	%rd29, %r127, 4;
	add.s64 	%rd30, %rd1, %rd29;
	ld.global.f32 	%f32, [%rd30];
	fma.rn.f32 	%f33, %f31, %f32, %f30;
	add.s32 	%r79, %r123, 3;
	mul.wide.u32 	%rd31, %r79, 4;
	add.s64 	%rd32, %rd2, %rd31;
	ld.global.f32 	%f34, [%rd32];
	mul.wide.u32 	%rd33, %r126, 4;
	add.s64 	%rd34, %rd1, %rd33;
	ld.global.f32 	%f35, [%rd34];
	fma.rn.f32 	%f36, %f34, %f35, %f33;
	mul.wide.u32 	%rd35, %r76, 4;
	add.s64 	%rd36, %rd2, %rd35;
	ld.global.f32 	%f37, [%rd36];
	mul.wide.u32 	%rd37, %r125, 4;
	add.s64 	%rd38, %rd1, %rd37;
	ld.global.f32 	%f38, [%rd38];
	fma.rn.f32 	%f66, %f37, %f38, %f36;
	add.s32 	%r132, %r132, 8;
	add.s32 	%r131, %r131, %r23;
	add.s32 	%r130, %r130, %r23;
	add.s32 	%r129, %r129, %r23;
	add.s32 	%r128, %r128, %r23;
	add.s32 	%r127, %r127, %r23;
	add.s32 	%r126, %r126, %r23;
	add.s32 	%r125, %r125, %r23;
	add.s32 	%r124, %r124, %r23;
	add.s32 	%r123, %r123, 8;
	setp.ne.s32 	%p6, %r132, 0;
	mov.u32 	%r134, %r20;
	@%p6 bra 	$L__BB1_16;
$L__BB1_17:
	setp.eq.s32 	%p7, %r18, 0;
	@%p7 bra 	$L__BB1_25;
	add.s32 	%r80, %r18, -1;
	setp.lt.u32 	%p8, %r80, 3;
	@%p8 bra 	$L__BB1_20;
	add.s32 	%r81, %r134, %r2;
	mul.wide.u32 	%rd39, %r81, 4;
	add.s64 	%rd40, %rd2, %rd39;
	ld.global.f32 	%f40, [%rd40];
	mad.lo.s32 	%r82, %r134, %r66, %r122;
	mul.wide.u32 	%rd41, %r82, 4;
	add.s64 	%rd42, %rd1, %rd41;
	ld.global.f32 	%f41, [%rd42];
	fma.rn.f32 	%f42, %f40, %f41, %f66;
	add.s32 	%r83, %r81, 1;
	mul.wide.u32 	%rd43, %r83, 4;
	add.s64 	%rd44, %rd2, %rd43;
	ld.global.f32 	%f43, [%rd44];
	add.s32 	%r84, %r82, %r66;
	mul.wide.u32 	%rd45, %r84, 4;
	add.s64 	%rd46, %rd1, %rd45;
	ld.global.f32 	%f44, [%rd46];
	fma.rn.f32 	%f45, %f43, %f44, %f42;
	add.s32 	%r85, %r81, 2;
	mul.wide.u32 	%rd47, %r85, 4;
	add.s64 	%rd48, %rd2, %rd47;
	ld.global.f32 	%f46, [%rd48];
	add.s32 	%r86, %r84, %r66;
	mul.wide.u32 	%rd49, %r86, 4;
	add.s64 	%rd50, %rd1, %rd49;
	ld.global.f32 	%f47, [%rd50];
	fma.rn.f32 	%f48, %f46, %f47, %f45;
	add.s32 	%r87, %r81, 3;
	mul.wide.u32 	%rd51, %r87, 4;
	add.s64 	%rd52, %rd2, %rd51;
	ld.global.f32 	%f49, [%rd52];
	add.s32 	%r88, %r86, %r66;
	mul.wide.u32 	%rd53, %r88, 4;
	add.s64 	%rd54, %rd1, %rd53;
	ld.global.f32 	%f50, [%rd54];
	fma.rn.f32 	%f66, %f49, %f50, %f48;
	add.s32 	%r134, %r134, 4;
$L__BB1_20:
	setp.eq.s32 	%p9, %r19, 0;
	@%p9 bra 	$L__BB1_25;
	setp.eq.s32 	%p10, %r19, 1;
	@%p10 bra 	$L__BB1_23;
	add.s32 	%r89, %r134, %r2;
	mul.wide.u32 	%rd55, %r89, 4;
	add.s64 	%rd56, %rd2, %rd55;
	ld.global.f32 	%f52, [%rd56];
	mad.lo.s32 	%r90, %r134, %r66, %r122;
	mul.wide.u32 	%rd57, %r90, 4;
	add.s64 	%rd58, %rd1, %rd57;
	ld.global.f32 	%f53, [%rd58];
	fma.rn.f32 	%f54, %f52, %f53, %f66;
	add.s32 	%r91, %r89, 1;
	mul.wide.u32 	%rd59, %r91, 4;
	add.s64 	%rd60, %rd2, %rd59;
	ld.global.f32 	%f55, [%rd60];
	add.s32 	%r92, %r90, %r66;
	mul.wide.u32 	%rd61, %r92, 4;
	add.s64 	%rd62, %rd1, %rd61;
	ld.global.f32 	%f56, [%rd62];
	fma.rn.f32 	%f66, %f55, %f56, %f54;
	add.s32 	%r134, %r134, 2;
$L__BB1_23:
	setp.eq.s32 	%p11, %r21, 0;
	@%p11 bra 	$L__BB1_25;
	add.s32 	%r93, %r134, %r2;
	mul.wide.u32 	%rd63, %r93, 4;
	add.s64 	%rd64, %rd2, %rd63;
	ld.global.f32 	%f57, [%rd64];
	mad.lo.s32 	%r94, %r134, %r66, %r122;
	mul.wide.u32 	%rd65, %r94, 4;
	add.s64 	%rd66, %rd1, %rd65;
	ld.global.f32 	%f58, [%rd66];
	fma.rn.f32 	%f66, %f57, %f58, %f66;
$L__BB1_25:
	add.s32 	%r95, %r122, %r3;
	mul.wide.u32 	%rd67, %r95, 4;
	add.s64 	%rd68, %rd3, %rd67;
	st.global.f32 	[%rd68], %f66;
	add.s32 	%r122, %r122, 1;
	setp.ne.s32 	%p12, %r122, %r66;
	@%p12 bra 	$L__BB1_14;
$L__BB1_26:
	ret;

}


// ===== COMPILED SASS (sm_100) =====

	.target	sm_100

	.elftype	@"ET_EXEC"


//--------------------- .note.nv.tkinfo           --------------------------
	.section	.note.nv.tkinfo,"",@"SHT_NOTE"
	.sectionflags	@"SHF_NOTE_NV_TKINFO"
	.tkinfo
        /*0018*/ 	.word	0x00000002
        /*0030*/ 	.string	""
        /*0030*/ 	.string	"ptxas"
        /*0030*/ 	.string	"Cuda compilation tools, release 13.0, V13.0.88"
        /*0030*/ 	.string	"Build cuda_13.0.r13.0/compiler.36424714_0"
        /*0030*/ 	.string	"-arch sm_100 -m 64 "



//--------------------- .note.nv.cuinfo           --------------------------
	.section	.note.nv.cuinfo,"",@"SHT_NOTE"
	.sectionflags	@"SHF_NOTE_NV_CUINFO"
        /*0018*/ 	.short	0x0002
        /*001a*/ 	.short	0x0064
        /*001c*/ 	.short	0x0082
	.zero		2


//--------------------- .nv.info                  --------------------------
	.section	.nv.info,"",@"SHT_CUDA_INFO"
	.align	4


	//----- nvinfo : EIATTR_REGCOUNT
	.align		4
        /*0000*/ 	.byte	0x04, 0x2f
        /*0002*/ 	.short	(.L_1 - .L_0)
	.align		4
.L_0:
        /*0004*/ 	.word	index@(_Z31matrixMulKernel_1thread1elementiiiPKfS0_Pf)
        /*0008*/ 	.word	0x00000020


	//----- nvinfo : EIATTR_FRAME_SIZE
	.align		4
.L_1:
        /*000c*/ 	.byte	0x04, 0x11
        /*000e*/ 	.short	(.L_3 - .L_2)
	.align		4
.L_2:
        /*0010*/ 	.word	index@(_Z31matrixMulKernel_1thread1elementiiiPKfS0_Pf)
        /*0014*/ 	.word	0x00000000


	//----- nvinfo : EIATTR_REGCOUNT
	.align		4
.L_3:
        /*0018*/ 	.byte	0x04, 0x2f
        /*001a*/ 	.short	(.L_5 - .L_4)
	.align		4
.L_4:
        /*001c*/ 	.word	index@(_Z27matrixMulKernel_1thread1rowiiiPKfS0_Pf)
        /*0020*/ 	.word	0x00000020


	//----- nvinfo : EIATTR_FRAME_SIZE
	.align		4
.L_5:
        /*0024*/ 	.byte	0x04, 0x11
        /*0026*/ 	.short	(.L_7 - .L_6)
	.align		4
.L_6:
        /*0028*/ 	.word	index@(_Z27matrixMulKernel_1thread1rowiiiPKfS0_Pf)
        /*002c*/ 	.word	0x00000000


	//----- nvinfo : EIATTR_MIN_STACK_SIZE
	.align		4
.L_7:
        /*0030*/ 	.byte	0x04, 0x12
        /*0032*/ 	.short	(.L_9 - .L_8)
	.align		4
.L_8:
        /*0034*/ 	.word	index@(_Z27matrixMulKernel_1thread1rowiiiPKfS0_Pf)
        /*0038*/ 	.word	0x00000000


	//----- nvinfo : EIATTR_MIN_STACK_SIZE
	.align		4
.L_9:
        /*003c*/ 	.byte	0x04, 0x12
        /*003e*/ 	.short	(.L_11 - .L_10)
	.align		4
.L_10:
        /*0040*/ 	.word	index@(_Z31matrixMulKernel_1thread1elementiiiPKfS0_Pf)
        /*0044*/ 	.word	0x00000000
.L_11:


//--------------------- .nv.compat                --------------------------
	.section	.nv.compat,"",@"SHT_CUDA_COMPAT_INFO"
	.align	4
        /*0000*/ 	.byte	0x02, 0x09, 0x00, 0x00, 0x02, 0x02, 0x01, 0x00, 0x02, 0x05, 0x05, 0x00, 0x03, 0x07, 0x01, 0x01
        /*0010*/ 	.byte	0x02, 0x03, 0x00, 0x00, 0x02, 0x06, 0x01, 0x00, 0x04, 0x0b, 0x08, 0x00, 0x09, 0x00, 0x00, 0x00
        /*0020*/ 	.byte	0x00, 0x00, 0x00, 0x00


//--------------------- .nv.info._Z27matrixMulKernel_1thread1rowiiiPKfS0_Pf --------------------------
	.section	.nv.info._Z27matrixMulKernel_1thread1rowiiiPKfS0_Pf,"",@"SHT_CUDA_INFO"
	.sectionflags	@""
	.align	4


	//----- nvinfo : EIATTR_CUDA_API_VERSION
	.align		4
        /*0000*/ 	.byte	0x04, 0x37
        /*0002*/ 	.short	(.L_13 - .L_12)
.L_12:
        /*0004*/ 	.word	0x00000082


	//----- nvinfo : EIATTR_KPARAM_INFO
	.align		4
.L_13:
        /*0008*/ 	.byte	0x04, 0x17
        /*000a*/ 	.short	(.L_15 - .L_14)
.L_14:
        /*000c*/ 	.word	0x00000000
        /*0010*/ 	.short	0x0005
        /*0012*/ 	.short	0x0020
        /*0014*/ 	.byte	0x00, 0xf5, 0x21, 0x00


	//----- nvinfo : EIATTR_KPARAM_INFO
	.align		4
.L_15:
        /*0018*/ 	.byte	0x04, 0x17
        /*001a*/ 	.short	(.L_17 - .L_16)
.L_16:
        /*001c*/ 	.word	0x00000000
        /*0020*/ 	.short	0x0004
        /*0022*/ 	.short	0x0018
        /*0024*/ 	.byte	0x00, 0xf5, 0x21, 0x00


	//----- nvinfo : EIATTR_KPARAM_INFO
	.align		4
.L_17:
        /*0028*/ 	.byte	0x04, 0x17
        /*002a*/ 	.short	(.L_19 - .L_18)
.L_18:
        /*002c*/ 	.word	0x00000000
        /*0030*/ 	.short	0x0003
        /*0032*/ 	.short	0x0010
        /*0034*/ 	.byte	0x00, 0xf5, 0x21, 0x00


	//----- nvinfo : EIATTR_KPARAM_INFO
	.align		4
.L_19:
        /*0038*/ 	.byte	0x04, 0x17
        /*003a*/ 	.short	(.L_21 - .L_20)
.L_20:
        /*003c*/ 	.word	0x00000000
        /*0040*/ 	.short	0x0002
        /*0042*/ 	.short	0x0008
        /*0044*/ 	.byte	0x00, 0xf0, 0x11, 0x00


	//----- nvinfo : EIATTR_KPARAM_INFO
	.align		4
.L_21:
        /*0048*/ 	.byte	0x04, 0x17
        /*004a*/ 	.short	(.L_23 - .L_22)
.L_22:
        /*004c*/ 	.word	0x00000000
        /*0050*/ 	.short	0x0001
        /*0052*/ 	.short	0x0004
        /*0054*/ 	.byte	0x00, 0xf0, 0x11, 0x00


	//----- nvinfo : EIATTR_KPARAM_INFO
	.align		4
.L_23:
        /*0058*/ 	.byte	0x04, 0x17
        /*005a*/ 	.short	(.L_25 - .L_24)
.L_24:
        /*005c*/ 	.word	0x00000000
        /*0060*/ 	.short	0x0000
        /*0062*/ 	.short	0x0000
        /*0064*/ 	.byte	0x00, 0xf0, 0x11, 0x00


	//----- nvinfo : EIATTR_SPARSE_MMA_MASK
	.align		4
.L_25:
        /*0068*/ 	.byte	0x03, 0x50
        /*006a*/ 	.short	0x0000


	//----- nvinfo : EIATTR_MAXREG_COUNT
	.align		4
        /*006c*/ 	.byte	0x03, 0x1b
        /*006e*/ 	.short	0x00ff


	//----- nvinfo : EIATTR_MERCURY_ISA_VERSION
	.align		4
        /*0070*/ 	.byte	0x03, 0x5f
        /*0072*/ 	.short	0x0101


	//----- nvinfo : EIATTR_VRC_CTA_INIT_COUNT
	.align		4
        /*0074*/ 	.byte	0x02, 0x4a
	.zero		1
	.zero		1


	//----- nvinfo : EIATTR_EXIT_INSTR_OFFSETS
	.align		4
        /*0078*/ 	.byte	0x04, 0x1c
        /*007a*/ 	.short	(.L_27 - .L_26)


	//   ....[0]....
.L_26:
        /*007c*/ 	.word	0x00000090


	//   ....[1]....
        /*0080*/ 	.word	0x00000330


	//   ....[2]....
        /*0084*/ 	.word	0x00000460


	//   ....[3]....
        /*0088*/ 	.word	0x00000530


	//   ....[4]....
        /*008c*/ 	.word	0x00000580


	//   ....[5]....
        /*0090*/ 	.word	0x00000fa0


	//----- nvinfo : EIATTR_CBANK_PARAM_SIZE
	.align		4
.L_27:
        /*0094*/ 	.byte	0x03, 0x19
        /*0096*/ 	.short	0x0028


	//----- nvinfo : EIATTR_PARAM_CBANK
	.align		4
        /*0098*/ 	.byte	0x04, 0x0a
        /*009a*/ 	.short	(.L_29 - .L_28)
	.align		4
.L_28:
        /*009c*/ 	.word	index@(.nv.constant0._Z27matrixMulKernel_1thread1rowiiiPKfS0_Pf)
        /*00a0*/ 	.short	0x0380
        /*00a2*/ 	.short	0x0028


	//----- nvinfo : EIATTR_SW_WAR
	.align		4
.L_29:
        /*00a4*/ 	.byte	0x04, 0x36
        /*00a6*/ 	.short	(.L_31 - .L_30)
.L_30:
        /*00a8*/ 	.word	0x00000008
.L_31:


//--------------------- .nv.info._Z31matrixMulKernel_1thread1elementiiiPKfS0_Pf --------------------------
	.section	.nv.info._Z31matrixMulKernel_1thread1elementiiiPKfS0_Pf,"",@"SHT_CUDA_INFO"
	.sectionflags	@""
	.align	4


	//----- nvinfo : EIATTR_CUDA_API_VERSION
	.align		4
        /*0000*/ 	.byte	0x04, 0x37
        /*0002*/ 	.short	(.L_33 - .L_32)
.L_32:
        /*0004*/ 	.word	0x00000082


	//----- nvinfo : EIATTR_KPARAM_INFO
	.align		4
.L_33:
        /*0008*/ 	.byte	0x04, 0x17
        /*000a*/ 	.short	(.L_35 - .L_34)
.L_34:
        /*000c*/ 	.word	0x00000000
        /*0010*/ 	.short	0x0005
        /*0012*/ 	.short	0x0020
        /*0014*/ 	.byte	0x00, 0xf5, 0x21, 0x00


	//----- nvinfo : EIATTR_KPARAM_INFO
	.align		4
.L_35:
        /*0018*/ 	.byte	0x04, 0x17
        /*001a*/ 	.short	(.L_37 - .L_36)
.L_36:
        /*001c*/ 	.word	0x00000000
        /*0020*/ 	.short	0x0004
        /*0022*/ 	.short	0x0018
        /*0024*/ 	.byte	0x00, 0xf5, 0x21, 0x00


	//----- nvinfo : EIATTR_KPARAM_INFO
	.align		4
.L_37:
        /*0028*/ 	.byte	0x04, 0x17
        /*002a*/ 	.short	(.L_39 - .L_38)
.L_38:
        /*002c*/ 	.word	0x00000000
        /*0030*/ 	.short	0x0003
        /*0032*/ 	.short	0x0010
        /*0034*/ 	.byte	0x00, 0xf5, 0x21, 0x00


	//----- nvinfo : EIATTR_KPARAM_INFO
	.align		4
.L_39:
        /*0038*/ 	.byte	0x04, 0x17
        /*003a*/ 	.short	(.L_41 - .L_40)
.L_40:
        /*003c*/ 	.word	0x00000000
        /*0040*/ 	.short	0x0002
        /*0042*/ 	.short	0x0008
        /*0044*/ 	.byte	0x00, 0xf0, 0x11, 0x00


	//----- nvinfo : EIATTR_KPARAM_INFO
	.align		4
.L_41:
        /*0048*/ 	.byte	0x04, 0x17
        /*004a*/ 	.short	(.L_43 - .L_42)
.L_42:
        /*004c*/ 	.word	0x00000000
        /*0050*/ 	.short	0x0001
        /*0052*/ 	.short	0x0004
        /*0054*/ 	.byte	0x00, 0xf0, 0x11, 0x00


	//----- nvinfo : EIATTR_KPARAM_INFO
	.align		4
.L_43:
        /*0058*/ 	.byte	0x04, 0x17
        /*005a*/ 	.short	(.L_45 - .L_44)
.L_44:
        /*005c*/ 	.word	0x00000000
        /*0060*/ 	.short	0x0000
        /*0062*/ 	.short	0x0000
        /*0064*/ 	.byte	0x00, 0xf0, 0x11, 0x00


	//----- nvinfo : EIATTR_SPARSE_MMA_MASK
	.align		4
.L_45:
        /*0068*/ 	.byte	0x03, 0x50
        /*006a*/ 	.short	0x0000


	//----- nvinfo : EIATTR_MAXREG_COUNT
	.align		4
        /*006c*/ 	.byte	0x03, 0x1b
        /*006e*/ 	.short	0x00ff


	//----- nvinfo : EIATTR_MERCURY_ISA_VERSION
	.align		4
        /*0070*/ 	.byte	0x03, 0x5f
        /*0072*/ 	.short	0x0101


	//----- nvinfo : EIATTR_VRC_CTA_INIT_COUNT
	.align		4
        /*0074*/ 	.byte	0x02, 0x4a
	.zero		1
	.zero		1


	//----- nvinfo : EIATTR_EXIT_INSTR_OFFSETS
	.align		4
        /*0078*/ 	.byte	0x04, 0x1c
        /*007a*/ 	.short	(.L_47 - .L_46)


	//   ....[0]....
.L_46:
        /*007c*/ 	.word	0x000000e0


	//   ....[1]....
        /*0080*/ 	.word	0x00000a90


	//----- nvinfo : EIATTR_CBANK_PARAM_SIZE
	.align		4
.L_47:
        /*0084*/ 	.byte	0x03, 0x19
        /*0086*/ 	.short	0x0028


	//----- nvinfo : EIATTR_PARAM_CBANK
	.align		4
        /*0088*/ 	.byte	0x04, 0x0a
        /*008a*/ 	.short	(.L_49 - .L_48)
	.align		4
.L_48:
        /*008c*/ 	.word	index@(.nv.constant0._Z31matrixMulKernel_1thread1elementiiiPKfS0_Pf)
        /*0090*/ 	.short	0x0380
        /*0092*/ 	.short	0x0028


	//----- nvinfo : EIATTR_SW_WAR
	.align		4
.L_49:
        /*0094*/ 	.byte	0x04, 0x36
        /*0096*/ 	.short	(.L_51 - .L_50)
.L_50:
        /*0098*/ 	.word	0x00000008
.L_51:


//--------------------- .nv.callgraph             --------------------------
	.section	.nv.callgraph,"",@"SHT_CUDA_CALLGRAPH"
	.align	4
	.sectionentsize	8
	.align		4
        /*0000*/ 	.word	0x00000000
	.align		4
        /*0004*/ 	.word	0xffffffff
	.align		4
        /*0008*/ 	.word	0x00000000
	.align		4
        /*000c*/ 	.word	0xfffffffe
	.align		4
        /*0010*/ 	.word	0x00000000
	.align		4
        /*0014*/ 	.word	0xfffffffd
	.align		4
        /*0018*/ 	.word	0x00000000
	.align		4
        /*001c*/ 	.word	0xfffffffc


//--------------------- .text._Z27matrixMulKernel_1thread1rowiiiPKfS0_Pf --------------------------
	.section	.text._Z27matrixMulKernel_1thread1rowiiiPKfS0_Pf,"ax",@progbits
	.align	128
        .global         _Z27matrixMulKernel_1thread1rowiiiPKfS0_Pf
        .type           _Z27matrixMulKernel_1thread1rowiiiPKfS0_Pf,@function
        .size           _Z27matrixMulKernel_1thread1rowiiiPKfS0_Pf,(.L_x_16 - _Z27matrixMulKernel_1thread1rowiiiPKfS0_Pf)
        .other          _Z27matrixMulKernel_1thread1rowiiiPKfS0_Pf,@"STO_CUDA_ENTRY STV_DEFAULT"
_Z27matrixMulKernel_1thread1rowiiiPKfS0_Pf:
.text._Z27matrixMulKernel_1thread1rowiiiPKfS0_Pf:
[----:B------:R-:W-:Y:S01]  /*0000*/  LDC R1, c[0x0][0x37c] ;  /* 0x0000df00ff017b82 */ /* 0x000fe20000000800 */
[----:B------:R-:W0:Y:S07]  /*0010*/  S2R R0, SR_CTAID.Y ;  /* 0x0000000000007919 */ /* 0x000e2e0000002600 */
[----:B------:R-:W1:Y:S01]  /*0020*/  LDC R3, c[0x0][0x388] ;  /* 0x0000e200ff037b82 */ /* 0x000e620000000800 */
[----:B------:R-:W0:Y:S01]  /*0030*/  LDCU UR4, c[0x0][0x364] ;  /* 0x00006c80ff0477ac */ /* 0x000e220008000800 */
[----:B------:R-:W0:Y:S01]  /*0040*/  S2R R5, SR_TID.Y ;  /* 0x0000000000057919 */ /* 0x000e220000002200 */
[----:B------:R-:W2:Y:S01]  /*0050*/  LDCU UR5, c[0x0][0x380] ;  /* 0x00007000ff0577ac */ /* 0x000ea20008000800 */
[----:B-1----:R-:W-:Y:S01]  /*0060*/  ISETP.NE.AND P0, PT, R3, RZ, PT ;  /* 0x000000ff0300720c */ /* 0x002fe20003f05270 */
[----:B0-----:R-:W-:-:S05]  /*0070*/  IMAD R0, R0, UR4, R5 ;  /* 0x0000000400007c24 */ /* 0x001fca000f8e0205 */
[----:B--2---:R-:W-:-:S13]  /*0080*/  ISETP.GE.U32.OR P0, PT, R0, UR5, !P0 ;  /* 0x0000000500007c0c */ /* 0x004fda000c706470 */
[----:B------:R-:W-:Y:S05]  /*0090*/  @P0 EXIT ;  /* 0x000000000000094d */ /* 0x000fea0003800000 */
[----:B------:R-:W0:Y:S01]  /*00a0*/  LDC R4, c[0x0][0x384] ;  /* 0x0000e100ff047b82 */ /* 0x000e220000000800 */
[----:B------:R-:W1:Y:S01]  /*00b0*/  LDCU.64 UR4, c[0x0][0x358] ;  /* 0x00006b00ff0477ac */ /* 0x000e620008000a00 */
[----:B0-----:R-:W-:-:S13]  /*00c0*/  ISETP.NE.AND P0, PT, R4, RZ, PT ;  /* 0x000000ff0400720c */ /* 0x001fda0003f05270 */
[----:B-1----:R-:W-:Y:S05]  /*00d0*/  @P0 BRA `(.L_x_0) ;  /* 0x00000004002c0947 */ /* 0x002fea0003800000 */
[C---:B------:R-:W-:Y:S02]  /*00e0*/  IADD3 R2, PT, PT, R3.reuse, -0x1, RZ ;  /* 0xffffffff03027810 */ /* 0x040fe40007ffe0ff */
[----:B------:R-:W-:Y:S02]  /*00f0*/  LOP3.LUT R22, R3, 0x7, RZ, 0xc0, !PT ;  /* 0x0000000703167812 */ /* 0x000fe400078ec0ff */
[----:B------:R-:W-:Y:S01]  /*0100*/  ISETP.GE.U32.AND P1, PT, R2, 0x7, PT ;  /* 0x000000070200780c */ /* 0x000fe20003f26070 */
[----:B------:R-:W-:Y:S01]  /*0110*/  HFMA2 R2, -RZ, RZ, 0, 0 ;  /* 0x00000000ff027431 */ /* 0x000fe200000001ff */
[----:B------:R-:W-:-:S11]  /*0120*/  ISETP.NE.AND P0, PT, R22, RZ, PT ;  /* 0x000000ff1600720c */ /* 0x000fd60003f05270 */
[----:B------:R-:W-:Y:S05]  /*0130*/  @!P1 BRA `(.L_x_1) ;  /* 0x00000000007c9947 */ /* 0x000fea0003800000 */
[----:B------:R-:W0:Y:S01]  /*0140*/  LDC.64 R4, c[0x0][0x3a0] ;  /* 0x0000e800ff047b82 */ /* 0x000e220000000a00 */
[----:B------:R-:W-:Y:S01]  /*0150*/  LOP3.LUT R2, R3, 0xfffffff8, RZ, 0xc0, !PT ;  /* 0xfffffff803027812 */ /* 0x000fe200078ec0ff */
[----:B------:R-:W-:-:S03]  /*0160*/  IMAD R7, R0, R3, 0x3 ;  /* 0x0000000300077424 */ /* 0x000fc600078e0203 */
[----:B------:R-:W-:-:S07]  /*0170*/  IADD3 R6, PT, PT, -R2, RZ, RZ ;  /* 0x000000ff02067210 */ /* 0x000fce0007ffe1ff */
.L_x_2:
[C---:B-1----:R-:W-:Y:S01]  /*0180*/  IADD3 R13, PT, PT, R7.reuse, -0x3, RZ ;  /* 0xfffffffd070d7810 */ /* 0x042fe20007ffe0ff */
[C-C-:B0-----:R-:W-:Y:S01]  /*0190*/  IMAD.WIDE.U32 R8, R7.reuse, 0x4, R4.reuse ;  /* 0x0000000407087825 */ /* 0x141fe200078e0004 */
[----:B------:R-:W-:Y:S02]  /*01a0*/  IADD3 R15, PT, PT, R7, -0x2, RZ ;  /* 0xfffffffe070f7810 */ /* 0x000fe40007ffe0ff */
[----:B------:R-:W-:Y:S01]  /*01b0*/  IADD3 R6, PT, PT, R6, 0x8, RZ ;  /* 0x0000000806067810 */ /* 0x000fe20007ffe0ff */
[--C-:B------:R-:W-:Y:S01]  /*01c0*/  IMAD.WIDE.U32 R12, R13, 0x4, R4.reuse ;  /* 0x000000040d0c7825 */ /* 0x100fe200078e0004 */
[C---:B------:R-:W-:Y:S02]  /*01d0*/  IADD3 R17, PT, PT, R7.reuse, -0x1, RZ ;  /* 0xffffffff07117810 */ /* 0x040fe40007ffe0ff */
[----:B------:R-:W-:Y:S01]  /*01e0*/  IADD3 R11, PT, PT, R7, 0x1, RZ ;  /* 0x00000001070b7810 */ /* 0x000fe20007ffe0ff */
[--C-:B------:R-:W-:Y:S01]  /*01f0*/  IMAD.WIDE.U32 R14, R15, 0x4, R4.reuse ;  /* 0x000000040f0e7825 */ /* 0x100fe200078e0004 */
[----:B------:R-:W-:Y:S01]  /*0200*/  IADD3 R19, PT, PT, R7, 0x2, RZ ;  /* 0x0000000207137810 */ /* 0x000fe20007ffe0ff */
[----:B------:R0:W-:Y:S01]  /*0210*/  STG.E desc[UR4][R12.64], RZ ;  /* 0x000000ff0c007986 */ /* 0x0001e2000c101904 */
[----:B------:R-:W-:Y:S01]  /*0220*/  ISETP.NE.AND P1, PT, R6, RZ, PT ;  /* 0x000000ff0600720c */ /* 0x000fe20003f25270 */
[--C-:B------:R-:W-:Y:S01]  /*0230*/  IMAD.WIDE.U32 R16, R17, 0x4, R4.reuse ;  /* 0x0000000411107825 */ /* 0x100fe200078e0004 */
[C---:B------:R-:W-:Y:S01]  /*0240*/  IADD3 R21, PT, PT, R7.reuse, 0x3, RZ ;  /* 0x0000000307157810 */ /* 0x040fe20007ffe0ff */
[----:B------:R1:W-:Y:S01]  /*0250*/  STG.E desc[UR4][R14.64], RZ ;  /* 0x000000ff0e007986 */ /* 0x0003e2000c101904 */
[----:B------:R-:W-:Y:S01]  /*0260*/  IADD3 R23, PT, PT, R7, 0x4, RZ ;  /* 0x0000000407177810 */ /* 0x000fe20007ffe0ff */
[--C-:B------:R-:W-:Y:S01]  /*0270*/  IMAD.WIDE.U32 R10, R11, 0x4, R4.reuse ;  /* 0x000000040b0a7825 */ /* 0x100fe200078e0004 */
[----:B------:R-:W-:Y:S01]  /*0280*/  IADD3 R7, PT, PT, R7, 0x8, RZ ;  /* 0x0000000807077810 */ /* 0x000fe20007ffe0ff */
[----:B------:R1:W-:Y:S02]  /*0290*/  STG.E desc[UR4][R16.64], RZ ;  /* 0x000000ff10007986 */ /* 0x0003e4000c101904 */
[----:B------:R-:W-:-:S02]  /*02a0*/  IMAD.WIDE.U32 R18, R19, 0x4, R4 ;  /* 0x0000000413127825 */ /* 0x000fc400078e0004 */
[----:B------:R1:W-:Y:S02]  /*02b0*/  STG.E desc[UR4][R8.64], RZ ;  /* 0x000000ff08007986 */ /* 0x0003e4000c101904 */
[--C-:B------:R-:W-:Y:S02]  /*02c0*/  IMAD.WIDE.U32 R20, R21, 0x4, R4.reuse ;  /* 0x0000000415147825 */ /* 0x100fe400078e0004 */
[----:B------:R1:W-:Y:S02]  /*02d0*/  STG.E desc[UR4][R10.64], RZ ;  /* 0x000000ff0a007986 */ /* 0x0003e4000c101904 */
[----:B0-----:R-:W-:Y:S02]  /*02e0*/  IMAD.WIDE.U32 R12, R23, 0x4, R4 ;  /* 0x00000004170c7825 */ /* 0x001fe400078e0004 */
[----:B------:R1:W-:Y:S04]  /*02f0*/  STG.E desc[UR4][R18.64], RZ ;  /* 0x000000ff12007986 */ /* 0x0003e8000c101904 */
[----:B------:R1:W-:Y:S04]  /*0300*/  STG.E desc[UR4][R20.64], RZ ;  /* 0x000000ff14007986 */ /* 0x0003e8000c101904 */
[----:B------:R1:W-:Y:S01]  /*0310*/  STG.E desc[UR4][R12.64], RZ ;  /* 0x000000ff0c007986 */ /* 0x0003e2000c101904 */
[----:B------:R-:W-:Y:S05]  /*0320*/  @P1 BRA `(.L_x_2) ;  /* 0xfffffffc00941947 */ /* 0x000fea000383ffff */
.L_x_1:
[----:B------:R-:W-:Y:S05]  /*0330*/  @!P0 EXIT ;  /* 0x000000000000894d */ /* 0x000fea0003800000 */
[----:B------:R-:W-:Y:S02]  /*0340*/  ISETP.GE.U32.AND P0, PT, R22, 0x4, PT ;  /* 0x000000041600780c */ /* 0x000fe40003f06070 */
[----:B-1----:R-:W-:-:S04]  /*0350*/  LOP3.LUT R12, R3, 0x3, RZ, 0xc0, !PT ;  /* 0x00000003030c7812 */ /* 0x002fc800078ec0ff */
[----:B------:R-:W-:-:S07]  /*0360*/  ISETP.NE.AND P1, PT, R12, RZ, PT ;  /* 0x000000ff0c00720c */ /* 0x000fce0003f25270 */
[----:B------:R-:W-:Y:S06]  /*0370*/  @!P0 BRA `(.L_x_3) ;  /* 0x0000000000388947 */ /* 0x000fec0003800000 */
[----:B------:R-:W0:Y:S01]  /*0380*/  LDC.64 R10, c[0x0][0x3a0] ;  /* 0x0000e800ff0a7b82 */ /* 0x000e220000000a00 */
[----:B------:R-:W-:Y:S01]  /*0390*/  IMAD R5, R0, R3, R2 ;  /* 0x0000000300057224 */ /* 0x000fe200078e0202 */
[----:B------:R-:W-:-:S04]  /*03a0*/  IADD3 R2, PT, PT, R2, 0x4, RZ ;  /* 0x0000000402027810 */ /* 0x000fc80007ffe0ff */
[C---:B------:R-:W-:Y:S02]  /*03b0*/  IADD3 R7, PT, PT, R5.reuse, 0x1, RZ ;  /* 0x0000000105077810 */ /* 0x040fe40007ffe0ff */
[C---:B------:R-:W-:Y:S02]  /*03c0*/  IADD3 R9, PT, PT, R5.reuse, 0x2, RZ ;  /* 0x0000000205097810 */ /* 0x040fe40007ffe0ff */
[C---:B------:R-:W-:Y:S01]  /*03d0*/  IADD3 R13, PT, PT, R5.reuse, 0x3, RZ ;  /* 0x00000003050d7810 */ /* 0x040fe20007ffe0ff */
[----:B0-----:R-:W-:-:S04]  /*03e0*/  IMAD.WIDE.U32 R4, R5, 0x4, R10 ;  /* 0x0000000405047825 */ /* 0x001fc800078e000a */
[--C-:B------:R-:W-:Y:S01]  /*03f0*/  IMAD.WIDE.U32 R6, R7, 0x4, R10.reuse ;  /* 0x0000000407067825 */ /* 0x100fe200078e000a */
[----:B------:R0:W-:Y:S03]  /*0400*/  STG.E desc[UR4][R4.64], RZ ;  /* 0x000000ff04007986 */ /* 0x0001e6000c101904 */
[--C-:B------:R-:W-:Y:S01]  /*0410*/  IMAD.WIDE.U32 R8, R9, 0x4, R10.reuse ;  /* 0x0000000409087825 */ /* 0x100fe200078e000a */
[----:B------:R0:W-:Y:S03]  /*0420*/  STG.E desc[UR4][R6.64], RZ ;  /* 0x000000ff06007986 */ /* 0x0001e6000c101904 */
[----:B------:R-:W-:Y:S01]  /*0430*/  IMAD.WIDE.U32 R10, R13, 0x4, R10 ;  /* 0x000000040d0a7825 */ /* 0x000fe200078e000a */
[----:B------:R0:W-:Y:S04]  /*0440*/  STG.E desc[UR4][R8.64], RZ ;  /* 0x000000ff08007986 */ /* 0x0001e8000c101904 */
[----:B------:R0:W-:Y:S02]  /*0450*/  STG.E desc[UR4][R10.64], RZ ;  /* 0x000000ff0a007986 */ /* 0x0001e4000c101904 */
.L_x_3:
[----:B------:R-:W-:Y:S05]  /*0460*/  @!P1 EXIT ;  /* 0x000000000000994d */ /* 0x000fea0003800000 */
[----:B------:R-:W-:Y:S02]  /*0470*/  ISETP.NE.AND P0, PT, R12, 0x1, PT ;  /* 0x000000010c00780c */ /* 0x000fe40003f05270 */
[----:B0-----:R-:W-:-:S04]  /*0480*/  LOP3.LUT R4, R3, 0x1, RZ, 0xc0, !PT ;  /* 0x0000000103047812 */ /* 0x001fc800078ec0ff */
[----:B------:R-:W-:-:S07]  /*0490*/  ISETP.NE.U32.AND P1, PT, R4, 0x1, PT ;  /* 0x000000010400780c */ /* 0x000fce0003f25070 */
[----:B------:R-:W-:Y:S06]  /*04a0*/  @!P0 BRA `(.L_x_4) ;  /* 0x0000000000208947 */ /* 0x000fec0003800000 */
[----:B------:R-:W0:Y:S01]  /*04b0*/  LDC.64 R4, c[0x0][0x3a0] ;  /* 0x0000e800ff047b82 */ /* 0x000e220000000a00 */
[----:B------:R-:W-:Y:S01]  /*04c0*/  IMAD R7, R0, R3, R2 ;  /* 0x0000000300077224 */ /* 0x000fe200078e0202 */
[----:B------:R-:W-:-:S04]  /*04d0*/  IADD3 R2, PT, PT, R2, 0x2, RZ ;  /* 0x0000000202027810 */ /* 0x000fc80007ffe0ff */
[C---:B------:R-:W-:Y:S01]  /*04e0*/  IADD3 R9, PT, PT, R7.reuse, 0x1, RZ ;  /* 0x0000000107097810 */ /* 0x040fe20007ffe0ff */
[----:B0-----:R-:W-:-:S04]  /*04f0*/  IMAD.WIDE.U32 R6, R7, 0x4, R4 ;  /* 0x0000000407067825 */ /* 0x001fc800078e0004 */
[----:B------:R-:W-:Y:S01]  /*0500*/  IMAD.WIDE.U32 R4, R9, 0x4, R4 ;  /* 0x0000000409047825 */ /* 0x000fe200078e0004 */
[----:B------:R0:W-:Y:S04]  /*0510*/  STG.E desc[UR4][R6.64], RZ ;  /* 0x000000ff06007986 */ /* 0x0001e8000c101904 */
[----:B------:R0:W-:Y:S02]  /*0520*/  STG.E desc[UR4][R4.64], RZ ;  /* 0x000000ff04007986 */ /* 0x0001e4000c101904 */
.L_x_4:
[----:B------:R-:W-:Y:S05]  /*0530*/  @P1 EXIT ;  /* 0x000000000000194d */ /* 0x000fea0003800000 */
[----:B0-----:R-:W0:Y:S01]  /*0540*/  LDC.64 R4, c[0x0][0x3a0] ;  /* 0x0000e800ff047b82 */ /* 0x001e220000000a00 */
[----:B------:R-:W-:-:S04]  /*0550*/  IMAD R3, R0, R3, R2 ;  /* 0x0000000300037224 */ /* 0x000fc800078e0202 */
[----:B0-----:R-:W-:-:S05]  /*0560*/  IMAD.WIDE.U32 R2, R3, 0x4, R4 ;  /* 0x0000000403027825 */ /* 0x001fca00078e0004 */
[----:B------:R-:W-:Y:S01]  /*0570*/  STG.E desc[UR4][R2.64], RZ ;  /* 0x000000ff02007986 */ /* 0x000fe2000c101904 */
[----:B------:R-:W-:Y:S05]  /*0580*/  EXIT ;  /* 0x000000000000794d */ /* 0x000fea0003800000 */
.L_x_0:
[C---:B------:R-:W-:Y:S02]  /*0590*/  LOP3.LUT R2, R4.reuse, 0xfffffff8, RZ, 0xc0, !PT ;  /* 0xfffffff804027812 */ /* 0x040fe400078ec0ff */
[C---:B------:R-:W-:Y:S02]  /*05a0*/  LOP3.LUT R3, R4.reuse, 0x7, RZ, 0xc0, !PT ;  /* 0x0000000704037812 */ /* 0x040fe400078ec0ff */
[----:B------:R-:W-:Y:S02]  /*05b0*/  LOP3.LUT R4, R4, 0x3, RZ, 0xc0, !PT ;  /* 0x0000000304047812 */ /* 0x000fe400078ec0ff */
[----:B------:R-:W-:Y:S02]  /*05c0*/  MOV R5, RZ ;  /* 0x000000ff00057202 */ /* 0x000fe40000000f00 */
[----:B------:R-:W-:-:S07]  /*05d0*/  IADD3 R6, PT, PT, -R2, RZ, RZ ;  /* 0x000000ff02067210 */ /* 0x000fce0007ffe1ff */
.L_x_9:
[----:B0-----:R-:W0:Y:S01]  /*05e0*/  LDC R7, c[0x0][0x384] ;  /* 0x0000e100ff077b82 */ /* 0x001e220000000800 */
[----:B------:R-:W-:Y:S01]  /*05f0*/  HFMA2 R18, -RZ, RZ, 0, 0 ;  /* 0x00000000ff127431 */ /* 0x000fe200000001ff */
[----:B------:R-:W-:Y:S02]  /*0600*/  MOV R12, RZ ;  /* 0x000000ff000c7202 */ /* 0x000fe40000000f00 */
[----:B0-----:R-:W-:-:S13]  /*0610*/  ISETP.GE.U32.AND P0, PT, R7, 0x8, PT ;  /* 0x000000080700780c */ /* 0x001fda0003f06070 */
[----:B------:R-:W-:Y:S05]  /*0620*/  @!P0 BRA `(.L_x_5) ;  /* 0x0000000400288947 */ /* 0x000fea0003800000 */
[----:B------:R-:W0:Y:S01]  /*0630*/  LDC R10, c[0x0][0x388] ;  /* 0x0000e200ff0a7b82 */ /* 0x000e220000000800 */
[----:B------:R-:W-:Y:S01]  /*0640*/  IMAD R9, R0, R7, 0x3 ;  /* 0x0000000300097424 */ /* 0x000fe200078e0207 */
[----:B------:R-:W-:Y:S02]  /*0650*/  MOV R18, RZ ;  /* 0x000000ff00127202 */ /* 0x000fe40000000f00 */
[-C--:B------:R-:W-:Y:S02]  /*0660*/  MOV R11, R5.reuse ;  /* 0x00000005000b7202 */ /* 0x080fe40000000f00 */
[----:B------:R-:W-:Y:S02]  /*0670*/  MOV R20, R6 ;  /* 0x0000000600147202 */ /* 0x000fe40000000f00 */
[----:B0-----:R-:W-:Y:S01]  /*0680*/  IADD3 R8, PT, PT, R5, R10, RZ ;  /* 0x0000000a05087210 */ /* 0x001fe20007ffe0ff */
[C-C-:B------:R-:W-:Y:S01]  /*0690*/  IMAD R21, R10.reuse, 0x3, R5.reuse ;  /* 0x000000030a157824 */ /* 0x140fe200078e0205 */
[CC--:B------:R-:W-:Y:S01]  /*06a0*/  LEA R19, R10.reuse, R5.reuse, 0x1 ;  /* 0x000000050a137211 */ /* 0x0c0fe200078e08ff */
[C-C-:B------:R-:W-:Y:S01]  /*06b0*/  IMAD R25, R10.reuse, 0x5, R5.reuse ;  /* 0x000000050a197824 */ /* 0x140fe200078e0205 */
[C---:B------:R-:W-:Y:S01]  /*06c0*/  LEA R23, R10.reuse, R5, 0x2 ;  /* 0x000000050a177211 */ /* 0x040fe200078e10ff */
[----:B------:R-:W-:-:S02]  /*06d0*/  IMAD R27, R10, 0x6, R5 ;  /* 0x000000060a1b7824 */ /* 0x000fc400078e0205 */
[----:B------:R-:W-:-:S07]  /*06e0*/  IMAD R29, R10, 0x7, R5 ;  /* 0x000000070a1d7824 */ /* 0x000fce00078e0205 */
.L_x_6:
[----:B------:R-:W0:Y:S01]  /*06f0*/  LDC.64 R14, c[0x0][0x390] ;  /* 0x0000e400ff0e7b82 */ /* 0x000e220000000a00 */
[----:B------:R-:W-:-:S07]  /*0700*/  VIADD R17, R9, 0xfffffffd ;  /* 0xfffffffd09117836 */ /* 0x000fce0000000000 */
[----:B------:R-:W1:Y:S01]  /*0710*/  LDC.64 R12, c[0x0][0x398] ;  /* 0x0000e600ff0c7b82 */ /* 0x000e620000000a00 */
[----:B0-----:R-:W-:-:S05]  /*0720*/  IMAD.WIDE.U32 R16, R17, 0x4, R14 ;  /* 0x0000000411107825 */ /* 0x001fca00078e000e */
[----:B------:R1:W2:Y:S02]  /*0730*/  LDG.E R22, desc[UR4][R16.64] ;  /* 0x0000000410167981 */ /* 0x0002a4000c1e1900 */
[----:B-1----:R-:W-:-:S05]  /*0740*/  IMAD.WIDE.U32 R16, R11, 0x4, R12 ;  /* 0x000000040b107825 */ /* 0x002fca00078e000c */
[----:B------:R0:W2:Y:S01]  /*0750*/  LDG.E R24, desc[UR4][R16.64] ;  /* 0x0000000410187981 */ /* 0x0000a2000c1e1900 */
[----:B------:R-:W-:-:S05]  /*0760*/  IADD3 R26, PT, PT, R9, -0x2, RZ ;  /* 0xfffffffe091a7810 */ /* 0x000fca0007ffe0ff */
[----:B0-----:R-:W-:-:S04]  /*0770*/  IMAD.WIDE.U32 R16, R26, 0x4, R14 ;  /* 0x000000041a107825 */ /* 0x001fc800078e000e */
[----:B--2---:R-:W-:Y:S02]  /*0780*/  FFMA R18, R22, R24, R18 ;  /* 0x0000001816127223 */ /* 0x004fe40000000012 */
[----:B------:R0:W2:Y:S02]  /*0790*/  LDG.E R22, desc[UR4][R16.64] ;  /* 0x0000000410167981 */ /* 0x0000a4000c1e1900 */
[----:B0-----:R-:W-:-:S05]  /*07a0*/  IMAD.WIDE.U32 R16, R8, 0x4, R12 ;  /* 0x0000000408107825 */ /* 0x001fca00078e000c */
[----:B------:R0:W2:Y:S01]  /*07b0*/  LDG.E R24, desc[UR4][R16.64] ;  /* 0x0000000410187981 */ /* 0x0000a2000c1e1900 */
[----:B------:R-:W-:-:S05]  /*07c0*/  IADD3 R26, PT, PT, R9, -0x1, RZ ;  /* 0xffffffff091a7810 */ /* 0x000fca0007ffe0ff */
[----:B0-----:R-:W-:-:S04]  /*07d0*/  IMAD.WIDE.U32 R16, R26, 0x4, R14 ;  /* 0x000000041a107825 */ /* 0x001fc800078e000e */
[----:B--2---:R-:W-:Y:S02]  /*07e0*/  FFMA R18, R22, R24, R18 ;  /* 0x0000001816127223 */ /* 0x004fe40000000012 */
[----:B------:R0:W2:Y:S02]  /*07f0*/  LDG.E R22, desc[UR4][R16.64] ;  /* 0x0000000410167981 */ /* 0x0000a4000c1e1900 */
[----:B0-----:R-:W-:-:S05]  /*0800*/  IMAD.WIDE.U32 R16, R19, 0x4, R12 ;  /* 0x0000000413107825 */ /* 0x001fca00078e000c */
[----:B------:R0:W2:Y:S02]  /*0810*/  LDG.E R24, desc[UR4][R16.64] ;  /* 0x0000000410187981 */ /* 0x0000a4000c1e1900 */
[----:B0-----:R-:W-:-:S04]  /*0820*/  IMAD.WIDE.U32 R16, R9, 0x4, R14 ;  /* 0x0000000409107825 */ /* 0x001fc800078e000e */
[----:B--2---:R-:W-:Y:S02]  /*0830*/  FFMA R18, R22, R24, R18 ;  /* 0x0000001816127223 */ /* 0x004fe40000000012 */
[----:B------:R0:W2:Y:S02]  /*0840*/  LDG.E R22, desc[UR4][R16.64] ;  /* 0x0000000410167981 */ /* 0x0000a4000c1e1900 */
[----:B0-----:R-:W-:-:S05]  /*0850*/  IMAD.WIDE.U32 R16, R21, 0x4, R12 ;  /* 0x0000000415107825 */ /* 0x001fca00078e000c */
[----:B------:R0:W2:Y:S01]  /*0860*/  LDG.E R24, desc[UR4][R16.64] ;  /* 0x0000000410187981 */ /* 0x0000a2000c1e1900 */
[----:B------:R-:W-:-:S05]  /*0870*/  IADD3 R26, PT, PT, R9, 0x1, RZ ;  /* 0x00000001091a7810 */ /* 0x000fca0007ffe0ff */
        /* <DEDUP_REMOVED lines=13> */
[----:B--2---:R-:W-:Y:S01]  /*0950*/  FFMA R18, R22, R24, R18 ;  /* 0x0000001816127223 */ /* 0x004fe20000000012 */
[----:B------:R-:W-:Y:S01]  /*0960*/  IADD3 R24, PT, PT, R9, 0x4, RZ ;  /* 0x0000000409187810 */ /* 0x000fe20007ffe0ff */
[----:B------:R0:W2:Y:S04]  /*0970*/  LDG.E R22, desc[UR4][R16.64] ;  /* 0x0000000410167981 */ /* 0x0000a8000c1e1900 */
[----:B------:R-:W-:-:S04]  /*0980*/  IMAD.WIDE.U32 R14, R24, 0x4, R14 ;  /* 0x00000004180e7825 */ /* 0x000fc800078e000e */
[--C-:B0-----:R-:W-:Y:S02]  /*0990*/  IMAD.WIDE.U32 R16, R27, 0x4, R12.reuse ;  /* 0x000000041b107825 */ /* 0x101fe400078e000c */
[----:B------:R-:W3:Y:S02]  /*09a0*/  LDG.E R15, desc[UR4][R14.64] ;  /* 0x000000040e0f7981 */ /* 0x000ee4000c1e1900 */
[----:B------:R-:W-:Y:S02]  /*09b0*/  IMAD.WIDE.U32 R12, R29, 0x4, R12 ;  /* 0x000000041d0c7825 */ /* 0x000fe400078e000c */
[----:B------:R-:W2:Y:S04]  /*09c0*/  LDG.E R24, desc[UR4][R16.64] ;  /* 0x0000000410187981 */ /* 0x000ea8000c1e1900 */
[----:B------:R-:W3:Y:S01]  /*09d0*/  LDG.E R12, desc[UR4][R12.64] ;  /* 0x000000040c0c7981 */ /* 0x000ee2000c1e1900 */
[----:B------:R-:W-:-:S04]  /*09e0*/  IADD3 R20, PT, PT, R20, 0x8, RZ ;  /* 0x0000000814147810 */ /* 0x000fc80007ffe0ff */
[----:B------:R-:W-:Y:S01]  /*09f0*/  ISETP.NE.AND P0, PT, R20, RZ, PT ;  /* 0x000000ff1400720c */ /* 0x000fe20003f05270 */
[C---:B------:R-:W-:Y:S01]  /*0a00*/  IMAD R29, R10.reuse, 0x8, R29 ;  /* 0x000000080a1d7824 */ /* 0x040fe200078e021d */
[----:B------:R-:W-:Y:S02]  /*0a10*/  IADD3 R9, PT, PT, R9, 0x8, RZ ;  /* 0x0000000809097810 */ /* 0x000fe40007ffe0ff */
[C---:B------:R-:W-:Y:S02]  /*0a20*/  LEA R8, R10.reuse, R8, 0x3 ;  /* 0x000000080a087211 */ /* 0x040fe400078e18ff */
[C---:B------:R-:W-:Y:S02]  /*0a30*/  LEA R19, R10.reuse, R19, 0x3 ;  /* 0x000000130a137211 */ /* 0x040fe400078e18ff */
[C---:B------:R-:W-:Y:S02]  /*0a40*/  LEA R21, R10.reuse, R21, 0x3 ;  /* 0x000000150a157211 */ /* 0x040fe400078e18ff */
[----:B------:R-:W-:-:S02]  /*0a50*/  LEA R23, R10, R23, 0x3 ;  /* 0x000000170a177211 */ /* 0x000fc400078e18ff */
[C---:B------:R-:W-:Y:S02]  /*0a60*/  LEA R25, R10.reuse, R25, 0x3 ;  /* 0x000000190a197211 */ /* 0x040fe400078e18ff */
[C---:B------:R-:W-:Y:S02]  /*0a70*/  LEA R27, R10.reuse, R27, 0x3 ;  /* 0x0000001b0a1b7211 */ /* 0x040fe400078e18ff */
[----:B------:R-:W-:Y:S01]  /*0a80*/  LEA R11, R10, R11, 0x3 ;  /* 0x0000000b0a0b7211 */ /* 0x000fe200078e18ff */
[----:B--2---:R-:W-:-:S04]  /*0a90*/  FFMA R18, R22, R24, R18 ;  /* 0x0000001816127223 */ /* 0x004fc80000000012 */
[----:B---3--:R-:W-:Y:S01]  /*0aa0*/  FFMA R18, R15, R12, R18 ;  /* 0x0000000c0f127223 */ /* 0x008fe20000000012 */
[----:B------:R-:W-:Y:S06]  /*0ab0*/  @P0 BRA `(.L_x_6) ;  /* 0xfffffffc000c0947 */ /* 0x000fec000383ffff */
[----:B------:R-:W-:-:S07]  /*0ac0*/  MOV R12, R2 ;  /* 0x00000002000c7202 */ /* 0x000fce0000000f00 */
.L_x_5:
[----:B------:R-:W-:-:S13]  /*0ad0*/  ISETP.NE.AND P0, PT, R3, RZ, PT ;  /* 0x000000ff0300720c */ /* 0x000fda0003f05270 */
[----:B------:R-:W-:Y:S05]  /*0ae0*/  @!P0 BRA `(.L_x_7) ;  /* 0x00000004000c8947 */ /* 0x000fea0003800000 */
[----:B------:R-:W-:Y:S02]  /*0af0*/  IADD3 R8, PT, PT, R3, -0x1, RZ ;  /* 0xffffffff03087810 */ /* 0x000fe40007ffe0ff */
[----:B------:R-:W-:Y:S02]  /*0b00*/  ISETP.NE.AND P1, PT, R4, RZ, PT ;  /* 0x000000ff0400720c */ /* 0x000fe40003f25270 */
[----:B------:R-:W-:-:S13]  /*0b10*/  ISETP.GE.U32.AND P0, PT, R8, 0x3, PT ;  /* 0x000000030800780c */ /* 0x000fda0003f06070 */
[----:B------:R-:W-:Y:S05]  /*0b20*/  @!P0 BRA `(.L_x_8) ;  /* 0x0000000000808947 */ /* 0x000fea0003800000 */
[----:B------:R-:W0:Y:S01]  /*0b30*/  LDC R13, c[0x0][0x388] ;  /* 0x0000e200ff0d7b82 */ /* 0x000e220000000800 */
[----:B------:R-:W-:-:S05]  /*0b40*/  IMAD R15, R0, R7, R12 ;  /* 0x00000007000f7224 */ /* 0x000fca00078e020c */
[C---:B------:R-:W-:Y:S02]  /*0b50*/  IADD3 R21, PT, PT, R15.reuse, 0x1, RZ ;  /* 0x000000010f157810 */ /* 0x040fe40007ffe0ff */
[----:B------:R-:W1:Y:S08]  /*0b60*/  LDC.64 R8, c[0x0][0x398] ;  /* 0x0000e600ff087b82 */ /* 0x000e700000000a00 */
[----:B------:R-:W2:Y:S01]  /*0b70*/  LDC.64 R10, c[0x0][0x390] ;  /* 0x0000e400ff0a7b82 */ /* 0x000ea20000000a00 */
[----:B0-----:R-:W-:Y:S01]  /*0b80*/  IMAD R14, R12, R13, R5 ;  /* 0x0000000d0c0e7224 */ /* 0x001fe200078e0205 */
[----:B------:R-:W-:-:S03]  /*0b90*/  IADD3 R17, PT, PT, R15, 0x2, RZ ;  /* 0x000000020f117810 */ /* 0x000fc60007ffe0ff */
[C---:B-1----:R-:W-:Y:S01]  /*0ba0*/  IMAD.WIDE.U32 R22, R14.reuse, 0x4, R8 ;  /* 0x000000040e167825 */ /* 0x042fe200078e0008 */
[----:B------:R-:W-:-:S04]  /*0bb0*/  IADD3 R14, PT, PT, R14, R13, RZ ;  /* 0x0000000d0e0e7210 */ /* 0x000fc80007ffe0ff */
[CC--:B------:R-:W-:Y:S01]  /*0bc0*/  IADD3 R19, PT, PT, R14.reuse, R13.reuse, RZ ;  /* 0x0000000d0e137210 */ /* 0x0c0fe20007ffe0ff */
[--C-:B--2---:R-:W-:Y:S01]  /*0bd0*/  IMAD.WIDE.U32 R26, R15, 0x4, R10.reuse ;  /* 0x000000040f1a7825 */ /* 0x104fe200078e000a */
[----:B------:R-:W2:Y:S03]  /*0be0*/  LDG.E R22, desc[UR4][R22.64] ;  /* 0x0000000416167981 */ /* 0x000ea6000c1e1900 */
[----:B------:R-:W-:Y:S01]  /*0bf0*/  IMAD.WIDE.U32 R20, R21, 0x4, R10 ;  /* 0x0000000415147825 */ /* 0x000fe200078e000a */
[----:B------:R-:W-:Y:S01]  /*0c00*/  IADD3 R29, PT, PT, R15, 0x3, RZ ;  /* 0x000000030f1d7810 */ /* 0x000fe20007ffe0ff */
[----:B------:R-:W2:Y:S02]  /*0c10*/  LDG.E R27, desc[UR4][R26.64] ;  /* 0x000000041a1b7981 */ /* 0x000ea4000c1e1900 */
[----:B------:R-:W-:Y:S01]  /*0c20*/  IMAD.WIDE.U32 R24, R14, 0x4, R8 ;  /* 0x000000040e187825 */ /* 0x000fe200078e0008 */
[----:B------:R-:W-:Y:S01]  /*0c30*/  IADD3 R13, PT, PT, R19, R13, RZ ;  /* 0x0000000d130d7210 */ /* 0x000fe20007ffe0ff */
[----:B------:R-:W3:Y:S02]  /*0c40*/  LDG.E R20, desc[UR4][R20.64] ;  /* 0x0000000414147981 */ /* 0x000ee4000c1e1900 */
[----:B------:R-:W-:-:S02]  /*0c50*/  IMAD.WIDE.U32 R16, R17, 0x4, R10 ;  /* 0x0000000411107825 */ /* 0x000fc400078e000a */
[----:B------:R-:W3:Y:S02]  /*0c60*/  LDG.E R25, desc[UR4][R24.64] ;  /* 0x0000000418197981 */ /* 0x000ee4000c1e1900 */
[----:B------:R-:W-:Y:S02]  /*0c70*/  IMAD.WIDE.U32 R14, R19, 0x4, R8 ;  /* 0x00000004130e7825 */ /* 0x000fe400078e0008 */
[----:B------:R-:W4:Y:S02]  /*0c80*/  LDG.E R17, desc[UR4][R16.64] ;  /* 0x0000000410117981 */ /* 0x000f24000c1e1900 */
[----:B------:R-:W-:Y:S02]  /*0c90*/  IMAD.WIDE.U32 R10, R29, 0x4, R10 ;  /* 0x000000041d0a7825 */ /* 0x000fe400078e000a */
[----:B------:R-:W4:Y:S02]  /*0ca0*/  LDG.E R14, desc[UR4][R14.64] ;  /* 0x000000040e0e7981 */ /* 0x000f24000c1e1900 */
[----:B------:R-:W-:-:S02]  /*0cb0*/  IMAD.WIDE.U32 R8, R13, 0x4, R8 ;  /* 0x000000040d087825 */ /* 0x000fc400078e0008 */
[----:B------:R-:W5:Y:S04]  /*0cc0*/  LDG.E R11, desc[UR4][R10.64] ;  /* 0x000000040a0b7981 */ /* 0x000f68000c1e1900 */
[----:B------:R-:W5:Y:S01]  /*0cd0*/  LDG.E R8, desc[UR4][R8.64] ;  /* 0x0000000408087981 */ /* 0x000f62000c1e1900 */
[----:B------:R-:W-:Y:S01]  /*0ce0*/  IADD3 R12, PT, PT, R12, 0x4, RZ ;  /* 0x000000040c0c7810 */ /* 0x000fe20007ffe0ff */
[----:B--2---:R-:W-:-:S04]  /*0cf0*/  FFMA R27, R27, R22, R18 ;  /* 0x000000161b1b7223 */ /* 0x004fc80000000012 */
[----:B---3--:R-:W-:-:S04]  /*0d00*/  FFMA R20, R20, R25, R27 ;  /* 0x0000001914147223 */ /* 0x008fc8000000001b */
[----:B----4-:R-:W-:-:S04]  /*0d10*/  FFMA R20, R17, R14, R20 ;  /* 0x0000000e11147223 */ /* 0x010fc80000000014 */
[----:B-----5:R-:W-:-:S07]  /*0d20*/  FFMA R18, R11, R8, R20 ;  /* 0x000000080b127223 */ /* 0x020fce0000000014 */
.L_x_8:
[----:B------:R-:W-:Y:S05]  /*0d30*/  @!P1 BRA `(.L_x_7) ;  /* 0x0000000000789947 */ /* 0x000fea0003800000 */
[----:B------:R-:W-:Y:S01]  /*0d40*/  ISETP.NE.AND P0, PT, R4, 0x1, PT ;  /* 0x000000010400780c */ /* 0x000fe20003f05270 */
[----:B------:R-:W0:Y:S01]  /*0d50*/  LDC.64 R20, c[0x0][0x398] ;  /* 0x0000e600ff147b82 */ /* 0x000e220000000a00 */
[----:B------:R-:W-:-:S07]  /*0d60*/  LOP3.LUT P1, RZ, R7, 0x1, RZ, 0xc0, !PT ;  /* 0x0000000107ff7812 */ /* 0x000fce000782c0ff */
[----:B------:R-:W1:Y:S04]  /*0d70*/  LDC.64 R8, c[0x0][0x390] ;  /* 0x0000e400ff087b82 */ /* 0x000e680000000a00 */
[----:B------:R-:W-:-:S04]  /*0d80*/  @P0 IMAD R17, R0, R7, R12 ;  /* 0x0000000700110224 */ /* 0x000fc800078e020c */
[----:B------:R-:W2:Y:S08]  /*0d90*/  @P0 LDC R16, c[0x0][0x388] ;  /* 0x0000e200ff100b82 */ /* 0x000eb00000000800 */
[----:B------:R-:W3:Y:S08]  /*0da0*/  @P1 LDC R13, c[0x0][0x388] ;  /* 0x0000e200ff0d1b82 */ /* 0x000ef00000000800 */
[----:B------:R-:W4:Y:S08]  /*0db0*/  LDC.64 R10, c[0x0][0x390] ;  /* 0x0000e400ff0a7b82 */ /* 0x000f300000000a00 */
[----:B------:R-:W5:Y:S01]  /*0dc0*/  LDC.64 R14, c[0x0][0x398] ;  /* 0x0000e600ff0e7b82 */ /* 0x000f620000000a00 */
[C---:B--2---:R-:W-:Y:S01]  /*0dd0*/  @P0 IMAD R19, R12.reuse, R16, R5 ;  /* 0x000000100c130224 */ /* 0x044fe200078e0205 */
[----:B------:R-:W-:-:S03]  /*0de0*/  @P0 IADD3 R12, PT, PT, R12, 0x2, RZ ;  /* 0x000000020c0c0810 */ /* 0x000fc60007ffe0ff */
[C---:B0-----:R-:W-:Y:S01]  /*0df0*/  @P0 IMAD.WIDE.U32 R22, R19.reuse, 0x4, R20 ;  /* 0x0000000413160825 */ /* 0x041fe200078e0014 */
[----:B------:R-:W-:Y:S02]  /*0e00*/  @P0 IADD3 R25, PT, PT, R19, R16, RZ ;  /* 0x0000001013190210 */ /* 0x000fe40007ffe0ff */
[C---:B------:R-:W-:Y:S01]  /*0e10*/  @P0 IADD3 R19, PT, PT, R17.reuse, 0x1, RZ ;  /* 0x0000000111130810 */ /* 0x040fe20007ffe0ff */
[----:B-1----:R-:W-:Y:S02]  /*0e20*/  @P0 IMAD.WIDE.U32 R16, R17, 0x4, R8 ;  /* 0x0000000411100825 */ /* 0x002fe400078e0008 */
[----:B------:R-:W2:Y:S02]  /*0e30*/  @P0 LDG.E R23, desc[UR4][R22.64] ;  /* 0x0000000416170981 */ /* 0x000ea4000c1e1900 */
[----:B------:R-:W-:Y:S02]  /*0e40*/  @P0 IMAD.WIDE.U32 R20, R25, 0x4, R20 ;  /* 0x0000000419140825 */ /* 0x000fe400078e0014 */
[----:B------:R-:W2:Y:S02]  /*0e50*/  @P0 LDG.E R17, desc[UR4][R16.64] ;  /* 0x0000000410110981 */ /* 0x000ea4000c1e1900 */
[----:B------:R-:W-:-:S02]  /*0e60*/  @P0 IMAD.WIDE.U32 R8, R19, 0x4, R8 ;  /* 0x0000000413080825 */ /* 0x000fc400078e0008 */
[----:B------:R-:W2:Y:S02]  /*0e70*/  @P0 LDG.E R20, desc[UR4][R20.64] ;  /* 0x0000000414140981 */ /* 0x000ea4000c1e1900 */
[----:B------:R-:W-:Y:S02]  /*0e80*/  @P1 IMAD R7, R0, R7, R12 ;  /* 0x0000000700071224 */ /* 0x000fe400078e020c */
[----:B---3--:R-:W-:Y:S01]  /*0e90*/  @P1 IMAD R13, R12, R13, R5 ;  /* 0x0000000d0c0d1224 */ /* 0x008fe200078e0205 */
[----:B------:R-:W3:Y:S01]  /*0ea0*/  @P0 LDG.E R8, desc[UR4][R8.64] ;  /* 0x0000000408080981 */ /* 0x000ee2000c1e1900 */
[----:B----4-:R-:W-:-:S04]  /*0eb0*/  @P1 IMAD.WIDE.U32 R10, R7, 0x4, R10 ;  /* 0x00000004070a1825 */ /* 0x010fc800078e000a */
[----:B-----5:R-:W-:Y:S02]  /*0ec0*/  @P1 IMAD.WIDE.U32 R14, R13, 0x4, R14 ;  /* 0x000000040d0e1825 */ /* 0x020fe400078e000e */
[----:B------:R-:W4:Y:S04]  /*0ed0*/  @P1 LDG.E R11, desc[UR4][R10.64] ;  /* 0x000000040a0b1981 */ /* 0x000f28000c1e1900 */
[----:B------:R-:W4:Y:S01]  /*0ee0*/  @P1 LDG.E R14, desc[UR4][R14.64] ;  /* 0x000000040e0e1981 */ /* 0x000f22000c1e1900 */
[----:B--2---:R-:W-:-:S04]  /*0ef0*/  @P0 FFMA R23, R17, R23, R18 ;  /* 0x0000001711170223 */ /* 0x004fc80000000012 */
[----:B---3--:R-:W-:-:S04]  /*0f00*/  @P0 FFMA R18, R8, R20, R23 ;  /* 0x0000001408120223 */ /* 0x008fc80000000017 */
[----:B----4-:R-:W-:-:S07]  /*0f10*/  @P1 FFMA R18, R11, R14, R18 ;  /* 0x0000000e0b121223 */ /* 0x010fce0000000012 */
.L_x_7:
[----:B------:R-:W0:Y:S01]  /*0f20*/  LDCU UR6, c[0x0][0x388] ;  /* 0x00007100ff0677ac */ /* 0x000e220008000800 */
[----:B------:R-:W1:Y:S01]  /*0f30*/  LDC.64 R8, c[0x0][0x3a0] ;  /* 0x0000e800ff087b82 */ /* 0x000e620000000a00 */
[----:B0-----:R-:W-:Y:S01]  /*0f40*/  IMAD R7, R0, UR6, R5 ;  /* 0x0000000600077c24 */ /* 0x001fe2000f8e0205 */
[----:B------:R-:W-:-:S04]  /*0f50*/  IADD3 R5, PT, PT, R5, 0x1, RZ ;  /* 0x0000000105057810 */ /* 0x000fc80007ffe0ff */
[----:B------:R-:W-:Y:S01]  /*0f60*/  ISETP.NE.AND P0, PT, R5, UR6, PT ;  /* 0x0000000605007c0c */ /* 0x000fe2000bf05270 */
[----:B-1----:R-:W-:-:S05]  /*0f70*/  IMAD.WIDE.U32 R8, R7, 0x4, R8 ;  /* 0x0000000407087825 */ /* 0x002fca00078e0008 */
[----:B------:R0:W-:Y:S07]  /*0f80*/  STG.E desc[UR4][R8.64], R18 ;  /* 0x0000001208007986 */ /* 0x0001ee000c101904 */
[----:B------:R-:W-:Y:S05]  /*0f90*/  @P0 BRA `(.L_x_9) ;  /* 0xfffffff400900947 */ /* 0x000fea000383ffff */
[----:B------:R-:W-:Y:S05]  /*0fa0*/  EXIT ;  /* 0x000000000000794d */ /* 0x000fea0003800000 */
.L_x_10:
[----:B------:R-:W-:-:S00]  /*0fb0*/  BRA `(.L_x_10) ;  /* 0xfffffffc00fc7947 */ /* 0x000fc0000383ffff */
[----:B------:R-:W-:-:S00]  /*0fc0*/  NOP ;  /* 0x0000000000007918 */ /* 0x000fc00000000000 */
        /* <DEDUP_REMOVED lines=11> */
.L_x_16:


//--------------------- .text._Z31matrixMulKernel_1thread1elementiiiPKfS0_Pf --------------------------
	.section	.text._Z31matrixMulKernel_1thread1elementiiiPKfS0_Pf,"ax",@progbits
	.align	128
        .global         _Z31matrixMulKernel_1thread1elementiiiPKfS0_Pf
        .type           _Z31matrixMulKernel_1thread1elementiiiPKfS0_Pf,@function
        .size           _Z31matrixMulKernel_1thread1elementiiiPKfS0_Pf,(.L_x_17 - _Z31matrixMulKernel_1thread1elementiiiPKfS0_Pf)
        .other          _Z31matrixMulKernel_1thread1elementiiiPKfS0_Pf,@"STO_CUDA_ENTRY STV_DEFAULT"
_Z31matrixMulKernel_1thread1elementiiiPKfS0_Pf:
.text._Z31matrixMulKernel_1thread1elementiiiPKfS0_Pf:
[----:B------:R-:W-:Y:S01]  /*0000*/  LDC R1, c[0x0][0x37c] ;  /* 0x0000df00ff017b82 */ /* 0x000fe20000000800 */
[----:B------:R-:W0:Y:S07]  /*0010*/  S2R R7, SR_TID.X ;  /* 0x0000000000077919 */ /* 0x000e2e0000002100 */
[----:B------:R-:W1:Y:S01]  /*0020*/  S2UR UR5, SR_CTAID.X ;  /* 0x00000000000579c3 */ /* 0x000e620000002500 */
[----:B------:R-:W1:Y:S01]  /*0030*/  LDCU UR4, c[0x0][0x360] ;  /* 0x00006c00ff0477ac */ /* 0x000e620008000800 */
[----:B------:R-:W2:Y:S01]  /*0040*/  S2R R2, SR_CTAID.Y ;  /* 0x0000000000027919 */ /* 0x000ea20000002600 */
[----:B------:R-:W2:Y:S01]  /*0050*/  LDCU UR6, c[0x0][0x364] ;  /* 0x00006c80ff0677ac */ /* 0x000ea20008000800 */
[----:B------:R-:W2:Y:S04]  /*0060*/  S2R R5, SR_TID.Y ;  /* 0x0000000000057919 */ /* 0x000ea80000002200 */
[----:B------:R-:W3:Y:S01]  /*0070*/  LDC R0, c[0x0][0x388] ;  /* 0x0000e200ff007b82 */ /* 0x000ee20000000800 */
[----:B------:R-:W4:Y:S01]  /*0080*/  LDCU UR7, c[0x0][0x380] ;  /* 0x00007000ff0777ac */ /* 0x000f220008000800 */
[----:B-1----:R-:W-:-:S06]  /*0090*/  UIMAD UR4, UR4, UR5, URZ ;  /* 0x00000005040472a4 */ /* 0x002fcc000f8e02ff */
[----:B0-----:R-:W-:-:S04]  /*00a0*/  IADD3 R3, PT, PT, R7, UR4, RZ ;  /* 0x0000000407037c10 */ /* 0x001fc8000fffe0ff */
[----:B---3--:R-:W-:Y:S01]  /*00b0*/  ISETP.GE.U32.AND P0, PT, R3, R0, PT ;  /* 0x000000000300720c */ /* 0x008fe20003f06070 */
[----:B--2---:R-:W-:-:S05]  /*00c0*/  IMAD R2, R2, UR6, R5 ;  /* 0x0000000602027c24 */ /* 0x004fca000f8e0205 */
[----:B----4-:R-:W-:-:S13]  /*00d0*/  ISETP.GE.U32.OR P0, PT, R2, UR7, P0 ;  /* 0x0000000702007c0c */ /* 0x010fda0008706470 */
[----:B------:R-:W-:Y:S05]  /*00e0*/  @P0 EXIT ;  /* 0x000000000000094d */ /* 0x000fea0003800000 */
[----:B------:R-:W0:Y:S01]  /*00f0*/  LDC R5, c[0x0][0x384] ;  /* 0x0000e100ff057b82 */ /* 0x000e220000000800 */
[----:B------:R-:W1:Y:S01]  /*0100*/  LDCU.64 UR6, c[0x0][0x358] ;  /* 0x00006b00ff0677ac */ /* 0x000e620008000a00 */
[----:B------:R-:W-:Y:S01]  /*0110*/  HFMA2 R12, -RZ, RZ, 0, 0 ;  /* 0x00000000ff0c7431 */ /* 0x000fe200000001ff */
[----:B0-----:R-:W-:-:S13]  /*0120*/  ISETP.NE.AND P0, PT, R5, RZ, PT ;  /* 0x000000ff0500720c */ /* 0x001fda0003f05270 */
[----:B-1----:R-:W-:Y:S05]  /*0130*/  @!P0 BRA `(.L_x_11) ;  /* 0x0000000800448947 */ /* 0x002fea0003800000 */
[C---:B------:R-:W-:Y:S02]  /*0140*/  ISETP.GE.U32.AND P1, PT, R5.reuse, 0x8, PT ;  /* 0x000000080500780c */ /* 0x040fe40003f26070 */
[----:B------:R-:W-:Y:S02]  /*0150*/  LOP3.LUT R4, R5, 0x7, RZ, 0xc0, !PT ;  /* 0x0000000705047812 */ /* 0x000fe400078ec0ff */
[----:B------:R-:W-:Y:S02]  /*0160*/  MOV R12, RZ ;  /* 0x000000ff000c7202 */ /* 0x000fe40000000f00 */
[----:B------:R-:W-:Y:S02]  /*0170*/  ISETP.NE.AND P0, PT, R4, RZ, PT ;  /* 0x000000ff0400720c */ /* 0x000fe40003f05270 */
[----:B------:R-:W-:-:S05]  /*0180*/  MOV R6, RZ ;  /* 0x000000ff00067202 */ /* 0x000fca0000000f00 */
[----:B------:R-:W-:Y:S06]  /*0190*/  @!P1 BRA `(.L_x_12) ;  /* 0x0000000400249947 */ /* 0x000fec0003800000 */
[----:B------:R-:W-:Y:S01]  /*01a0*/  LOP3.LUT R6, R5, 0xfffffff8, RZ, 0xc0, !PT ;  /* 0xfffffff805067812 */ /* 0x000fe200078ec0ff */
[C---:B------:R-:W-:Y:S01]  /*01b0*/  IMAD R11, R0.reuse, 0x3, R3 ;  /* 0x00000003000b7824 */ /* 0x040fe200078e0203 */
[C---:B------:R-:W-:Y:S01]  /*01c0*/  IADD3 R7, PT, PT, R0.reuse, UR4, R7 ;  /* 0x0000000400077c10 */ /* 0x040fe2000fffe007 */
[C-C-:B------:R-:W-:Y:S01]  /*01d0*/  IMAD R15, R0.reuse, 0x5, R3.reuse ;  /* 0x00000005000f7824 */ /* 0x140fe200078e0203 */
[CC--:B------:R-:W-:Y:S01]  /*01e0*/  LEA R9, R0.reuse, R3.reuse, 0x1 ;  /* 0x0000000300097211 */ /* 0x0c0fe200078e08ff */
[C-C-:B------:R-:W-:Y:S01]  /*01f0*/  IMAD R25, R0.reuse, 0x6, R3.reuse ;  /* 0x0000000600197824 */ /* 0x140fe200078e0203 */
[C---:B------:R-:W-:Y:S01]  /*0200*/  LEA R13, R0.reuse, R3, 0x2 ;  /* 0x00000003000d7211 */ /* 0x040fe200078e10ff */
[----:B------:R-:W-:Y:S01]  /*0210*/  IMAD R27, R0, 0x7, R3 ;  /* 0x00000007001b7824 */ /* 0x000fe200078e0203 */
[----:B------:R-:W-:Y:S01]  /*0220*/  MOV R12, RZ ;  /* 0x000000ff000c7202 */ /* 0x000fe20000000f00 */
[----:B------:R-:W-:Y:S01]  /*0230*/  IMAD R8, R2, R5, 0x3 ;  /* 0x0000000302087424 */ /* 0x000fe200078e0205 */
[----:B------:R-:W-:-:S02]  /*0240*/  MOV R29, R3 ;  /* 0x00000003001d7202 */ /* 0x000fc40000000f00 */
[----:B------:R-:W-:-:S07]  /*0250*/  IADD3 R10, PT, PT, -R6, RZ, RZ ;  /* 0x000000ff060a7210 */ /* 0x000fce0007ffe1ff */
.L_x_13:
[----:B------:R-:W0:Y:S01]  /*0260*/  LDC.64 R20, c[0x0][0x390] ;  /* 0x0000e400ff147b82 */ /* 0x000e220000000a00 */
[----:B------:R-:W-:-:S07]  /*0270*/  IADD3 R23, PT, PT, R8, -0x3, RZ ;  /* 0xfffffffd08177810 */ /* 0x000fce0007ffe0ff */
[----:B------:R-:W1:Y:S01]  /*0280*/  LDC.64 R16, c[0x0][0x398] ;  /* 0x0000e600ff107b82 */ /* 0x000e620000000a00 */
[----:B0-----:R-:W-:-:S06]  /*0290*/  IMAD.WIDE.U32 R22, R23, 0x4, R20 ;  /* 0x0000000417167825 */ /* 0x001fcc00078e0014 */
[----:B------:R-:W2:Y:S01]  /*02a0*/  LDG.E R23, desc[UR6][R22.64] ;  /* 0x0000000616177981 */ /* 0x000ea2000c1e1900 */
[----:B-1----:R-:W-:-:S06]  /*02b0*/  IMAD.WIDE.U32 R18, R29, 0x4, R16 ;  /* 0x000000041d127825 */ /* 0x002fcc00078e0010 */
[----:B------:R-:W2:Y:S01]  /*02c0*/  LDG.E R18, desc[UR6][R18.64] ;  /* 0x0000000612127981 */ /* 0x000ea2000c1e1900 */
[C---:B------:R-:W-:Y:S02]  /*02d0*/  IADD3 R14, PT, PT, R8.reuse, -0x2, RZ ;  /* 0xfffffffe080e7810 */ /* 0x040fe40007ffe0ff */
[----:B------:R-:W-:Y:S01]  /*02e0*/  IADD3 R24, PT, PT, R8, -0x1, RZ ;  /* 0xffffffff08187810 */ /* 0x000fe20007ffe0ff */
[----:B--2---:R-:W-:Y:S02]  /*02f0*/  FFMA R12, R23, R18, R12 ;  /* 0x00000012170c7223 */ /* 0x004fe4000000000c */
[----:B------:R-:W-:-:S04]  /*0300*/  IMAD.WIDE.U32 R18, R14, 0x4, R20 ;  /* 0x000000040e127825 */ /* 0x000fc800078e0014 */
[----:B------:R-:W-:Y:S01]  /*0310*/  IMAD.WIDE.U32 R22, R7, 0x4, R16 ;  /* 0x0000000407167825 */ /* 0x000fe200078e0010 */
[----:B------:R0:W2:Y:S04]  /*0320*/  LDG.E R14, desc[UR6][R18.64] ;  /* 0x00000006120e7981 */ /* 0x0000a8000c1e1900 */
[----:B------:R1:W2:Y:S01]  /*0330*/  LDG.E R26, desc[UR6][R22.64] ;  /* 0x00000006161a7981 */ /* 0x0002a2000c1e1900 */
[----:B0-----:R-:W-:-:S04]  /*0340*/  IMAD.WIDE.U32 R18, R24, 0x4, R20 ;  /* 0x0000000418127825 */ /* 0x001fc800078e0014 */
[----:B-1----:R-:W-:Y:S01]  /*0350*/  IMAD.WIDE.U32 R22, R9, 0x4, R16 ;  /* 0x0000000409167825 */ /* 0x002fe200078e0010 */
[----:B------:R0:W3:Y:S04]  /*0360*/  LDG.E R24, desc[UR6][R18.64] ;  /* 0x0000000612187981 */ /* 0x0000e8000c1e1900 */
[----:B------:R1:W3:Y:S01]  /*0370*/  LDG.E R28, desc[UR6][R22.64] ;  /* 0x00000006161c7981 */ /* 0x0002e2000c1e1900 */
[----:B0-----:R-:W-:-:S04]  /*0380*/  IMAD.WIDE.U32 R18, R8, 0x4, R20 ;  /* 0x0000000408127825 */ /* 0x001fc800078e0014 */
[----:B-1----:R-:W-:-:S04]  /*0390*/  IMAD.WIDE.U32 R22, R11, 0x4, R16 ;  /* 0x000000040b167825 */ /* 0x002fc800078e0010 */
[----:B--2---:R-:W-:Y:S02]  /*03a0*/  FFMA R12, R14, R26, R12 ;  /* 0x0000001a0e0c7223 */ /* 0x004fe4000000000c */
[----:B------:R-:W2:Y:S04]  /*03b0*/  LDG.E R14, desc[UR6][R18.64] ;  /* 0x00000006120e7981 */ /* 0x000ea8000c1e1900 */
[----:B------:R0:W2:Y:S01]  /*03c0*/  LDG.E R26, desc[UR6][R22.64] ;  /* 0x00000006161a7981 */ /* 0x0000a2000c1e1900 */
[----:B---3--:R-:W-:Y:S01]  /*03d0*/  FFMA R12, R24, R28, R12 ;  /* 0x0000001c180c7223 */ /* 0x008fe2000000000c */
[----:B------:R-:W-:Y:S01]  /*03e0*/  IADD3 R24, PT, PT, R8, 0x1, RZ ;  /* 0x0000000108187810 */ /* 0x000fe20007ffe0ff */
[----:B0-----:R-:W-:-:S04]  /*03f0*/  IMAD.WIDE.U32 R22, R13, 0x4, R16 ;  /* 0x000000040d167825 */ /* 0x001fc800078e0010 */
[----:B------:R-:W-:Y:S01]  /*0400*/  IMAD.WIDE.U32 R18, R24, 0x4, R20 ;  /* 0x0000000418127825 */ /* 0x000fe200078e0014 */
[----:B------:R-:W3:Y:S04]  /*0410*/  LDG.E R28, desc[UR6][R22.64] ;  /* 0x00000006161c7981 */ /* 0x000ee8000c1e1900 */
[----:B------:R0:W3:Y:S01]  /*0420*/  LDG.E R24, desc[UR6][R18.64] ;  /* 0x0000000612187981 */ /* 0x0000e2000c1e1900 */
[----:B--2---:R-:W-:Y:S01]  /*0430*/  FFMA R12, R14, R26, R12 ;  /* 0x0000001a0e0c7223 */ /* 0x004fe2000000000c */
[C---:B------:R-:W-:Y:S02]  /*0440*/  IADD3 R26, PT, PT, R8.reuse, 0x3, RZ ;  /* 0x00000003081a7810 */ /* 0x040fe40007ffe0ff */
[----:B------:R-:W-:-:S03]  /*0450*/  IADD3 R14, PT, PT, R8, 0x2, RZ ;  /* 0x00000002080e7810 */ /* 0x000fc60007ffe0ff */
[----:B0-----:R-:W-:Y:S01]  /*0460*/  IMAD.WIDE.U32 R18, R26, 0x4, R20 ;  /* 0x000000041a127825 */ /* 0x001fe200078e0014 */
[----:B------:R-:W-:-:S03]  /*0470*/  IADD3 R26, PT, PT, R8, 0x4, RZ ;  /* 0x00000004081a7810 */ /* 0x000fc60007ffe0ff */
[--C-:B------:R-:W-:Y:S02]  /*0480*/  IMAD.WIDE.U32 R22, R14, 0x4, R20.reuse ;  /* 0x000000040e167825 */ /* 0x100fe400078e0014 */
[----:B------:R0:W2:Y:S02]  /*0490*/  LDG.E R14, desc[UR6][R18.64] ;  /* 0x00000006120e7981 */ /* 0x0000a4000c1e1900 */
[----:B------:R-:W-:-:S04]  /*04a0*/  IMAD.WIDE.U32 R20, R26, 0x4, R20 ;  /* 0x000000041a147825 */ /* 0x000fc800078e0014 */
[----:B---3--:R-:W-:Y:S02]  /*04b0*/  FFMA R12, R24, R28, R12 ;  /* 0x0000001c180c7223 */ /* 0x008fe4000000000c */
[----:B------:R-:W3:Y:S01]  /*04c0*/  LDG.E R21, desc[UR6][R20.64] ;  /* 0x0000000614157981 */ /* 0x000ee2000c1e1900 */
[----:B0-----:R-:W-:-:S03]  /*04d0*/  IMAD.WIDE.U32 R18, R15, 0x4, R16 ;  /* 0x000000040f127825 */ /* 0x001fc600078e0010 */
[----:B------:R0:W4:Y:S04]  /*04e0*/  LDG.E R24, desc[UR6][R22.64] ;  /* 0x0000000616187981 */ /* 0x000128000c1e1900 */
[----:B------:R-:W4:Y:S01]  /*04f0*/  LDG.E R26, desc[UR6][R18.64] ;  /* 0x00000006121a7981 */ /* 0x000f22000c1e1900 */
[----:B0-----:R-:W-:-:S04]  /*0500*/  IMAD.WIDE.U32 R22, R25, 0x4, R16 ;  /* 0x0000000419167825 */ /* 0x001fc800078e0010 */
[----:B------:R-:W-:Y:S01]  /*0510*/  IMAD.WIDE.U32 R16, R27, 0x4, R16 ;  /* 0x000000041b107825 */ /* 0x000fe200078e0010 */
[----:B------:R-:W2:Y:S05]  /*0520*/  LDG.E R28, desc[UR6][R22.64] ;  /* 0x00000006161c7981 */ /* 0x000eaa000c1e1900 */
[----:B------:R-:W3:Y:S01]  /*0530*/  LDG.E R16, desc[UR6][R16.64] ;  /* 0x0000000610107981 */ /* 0x000ee2000c1e1900 */
[----:B------:R-:W-:-:S04]  /*0540*/  IADD3 R10, PT, PT, R10, 0x8, RZ ;  /* 0x000000080a0a7810 */ /* 0x000fc80007ffe0ff */
[----:B------:R-:W-:Y:S02]  /*0550*/  ISETP.NE.AND P1, PT, R10, RZ, PT ;  /* 0x000000ff0a00720c */ /* 0x000fe40003f25270 */
[----:B------:R-:W-:Y:S02]  /*0560*/  IADD3 R8, PT, PT, R8, 0x8, RZ ;  /* 0x0000000808087810 */ /* 0x000fe40007ffe0ff */
[C---:B------:R-:W-:Y:S02]  /*0570*/  LEA R7, R0.reuse, R7, 0x3 ;  /* 0x0000000700077211 */ /* 0x040fe400078e18ff */
[C---:B------:R-:W-:Y:S02]  /*0580*/  LEA R9, R0.reuse, R9, 0x3 ;  /* 0x0000000900097211 */ /* 0x040fe400078e18ff */
[C---:B------:R-:W-:Y:S02]  /*0590*/  LEA R11, R0.reuse, R11, 0x3 ;  /* 0x0000000b000b7211 */ /* 0x040fe400078e18ff */
[----:B------:R-:W-:-:S02]  /*05a0*/  LEA R13, R0, R13, 0x3 ;  /* 0x0000000d000d7211 */ /* 0x000fc400078e18ff */
[C---:B------:R-:W-:Y:S02]  /*05b0*/  LEA R15, R0.reuse, R15, 0x3 ;  /* 0x0000000f000f7211 */ /* 0x040fe400078e18ff */
[C---:B------:R-:W-:Y:S02]  /*05c0*/  LEA R25, R0.reuse, R25, 0x3 ;  /* 0x0000001900197211 */ /* 0x040fe400078e18ff */
[C---:B------:R-:W-:Y:S02]  /*05d0*/  LEA R27, R0.reuse, R27, 0x3 ;  /* 0x0000001b001b7211 */ /* 0x040fe400078e18ff */
[----:B------:R-:W-:Y:S01]  /*05e0*/  LEA R29, R0, R29, 0x3 ;  /* 0x0000001d001d7211 */ /* 0x000fe200078e18ff */
[----:B----4-:R-:W-:-:S04]  /*05f0*/  FFMA R12, R24, R26, R12 ;  /* 0x0000001a180c7223 */ /* 0x010fc8000000000c */
[----:B--2---:R-:W-:-:S04]  /*0600*/  FFMA R12, R14, R28, R12 ;  /* 0x0000001c0e0c7223 */ /* 0x004fc8000000000c */
[----:B---3--:R-:W-:Y:S01]  /*0610*/  FFMA R12, R21, R16, R12 ;  /* 0x00000010150c7223 */ /* 0x008fe2000000000c */
[----:B------:R-:W-:Y:S06]  /*0620*/  @P1 BRA `(.L_x_13) ;  /* 0xfffffffc000c1947 */ /* 0x000fec000383ffff */
.L_x_12:
[----:B------:R-:W-:Y:S05]  /*0630*/  @!P0 BRA `(.L_x_11) ;  /* 0x0000000400048947 */ /* 0x000fea0003800000 */
[----:B------:R-:W-:Y:S02]  /*0640*/  ISETP.GE.U32.AND P0, PT, R4, 0x4, PT ;  /* 0x000000040400780c */ /* 0x000fe40003f06070 */
[----:B------:R-:W-:-:S04]  /*0650*/  LOP3.LUT R13, R5, 0x3, RZ, 0xc0, !PT ;  /* 0x00000003050d7812 */ /* 0x000fc800078ec0ff */
[----:B------:R-:W-:-:S07]  /*0660*/  ISETP.NE.AND P1, PT, R13, RZ, PT ;  /* 0x000000ff0d00720c */ /* 0x000fce0003f25270 */
[----:B------:R-:W-:Y:S06]  /*0670*/  @!P0 BRA `(.L_x_14) ;  /* 0x00000000007c8947 */ /* 0x000fec0003800000 */
[----:B------:R-:W0:Y:S01]  /*0680*/  LDC.64 R8, c[0x0][0x398] ;  /* 0x0000e600ff087b82 */ /* 0x000e220000000a00 */
[----:B------:R-:W-:Y:S02]  /*0690*/  IMAD R15, R2, R5, R6 ;  /* 0x00000005020f7224 */ /* 0x000fe400078e0206 */
[----:B------:R-:W-:-:S03]  /*06a0*/  IMAD R17, R6, R0, R3 ;  /* 0x0000000006117224 */ /* 0x000fc600078e0203 */
[C---:B------:R-:W-:Y:S02]  /*06b0*/  IADD3 R23, PT, PT, R15.reuse, 0x1, RZ ;  /* 0x000000010f177810 */ /* 0x040fe40007ffe0ff */
[----:B------:R-:W1:Y:S01]  /*06c0*/  LDC.64 R10, c[0x0][0x390] ;  /* 0x0000e400ff0a7b82 */ /* 0x000e620000000a00 */
[C---:B------:R-:W-:Y:S02]  /*06d0*/  IADD3 R27, PT, PT, R15.reuse, 0x2, RZ ;  /* 0x000000020f1b7810 */ /* 0x040fe40007ffe0ff */
[----:B------:R-:W-:Y:S01]  /*06e0*/  IADD3 R4, PT, PT, R15, 0x3, RZ ;  /* 0x000000030f047810 */ /* 0x000fe20007ffe0ff */
[C---:B0-----:R-:W-:Y:S01]  /*06f0*/  IMAD.WIDE.U32 R20, R17.reuse, 0x4, R8 ;  /* 0x0000000411147825 */ /* 0x041fe200078e0008 */
[----:B------:R-:W-:-:S04]  /*0700*/  IADD3 R17, PT, PT, R17, R0, RZ ;  /* 0x0000000011117210 */ /* 0x000fc80007ffe0ff */
[-C--:B------:R-:W-:Y:S01]  /*0710*/  IADD3 R29, PT, PT, R17, R0.reuse, RZ ;  /* 0x00000000111d7210 */ /* 0x080fe20007ffe0ff */
[--C-:B-1----:R-:W-:Y:S01]  /*0720*/  IMAD.WIDE.U32 R24, R15, 0x4, R10.reuse ;  /* 0x000000040f187825 */ /* 0x102fe200078e000a */
[----:B------:R-:W2:Y:S03]  /*0730*/  LDG.E R20, desc[UR6][R20.64] ;  /* 0x0000000614147981 */ /* 0x000ea6000c1e1900 */
[----:B------:R-:W-:Y:S01]  /*0740*/  IMAD.WIDE.U32 R22, R23, 0x4, R10 ;  /* 0x0000000417167825 */ /* 0x000fe200078e000a */
[----:B------:R-:W2:Y:S03]  /*0750*/  LDG.E R7, desc[UR6][R24.64] ;  /* 0x0000000618077981 */ /* 0x000ea6000c1e1900 */
[----:B------:R-:W-:Y:S02]  /*0760*/  IMAD.WIDE.U32 R18, R17, 0x4, R8 ;  /* 0x0000000411127825 */ /* 0x000fe400078e0008 */
[----:B------:R-:W3:Y:S02]  /*0770*/  LDG.E R22, desc[UR6][R22.64] ;  /* 0x0000000616167981 */ /* 0x000ee4000c1e1900 */
[----:B------:R-:W-:Y:S01]  /*0780*/  IMAD.WIDE.U32 R14, R27, 0x4, R10 ;  /* 0x000000041b0e7825 */ /* 0x000fe200078e000a */
[C---:B------:R-:W-:Y:S01]  /*0790*/  IADD3 R27, PT, PT, R29.reuse, R0, RZ ;  /* 0x000000001d1b7210 */ /* 0x040fe20007ffe0ff */
[----:B------:R-:W3:Y:S02]  /*07a0*/  LDG.E R19, desc[UR6][R18.64] ;  /* 0x0000000612137981 */ /* 0x000ee4000c1e1900 */
[----:B------:R-:W-:-:S02]  /*07b0*/  IMAD.WIDE.U32 R16, R29, 0x4, R8 ;  /* 0x000000041d107825 */ /* 0x000fc400078e0008 */
[----:B------:R-:W4:Y:S02]  /*07c0*/  LDG.E R14, desc[UR6][R14.64] ;  /* 0x000000060e0e7981 */ /* 0x000f24000c1e1900 */
[----:B------:R-:W-:Y:S02]  /*07d0*/  IMAD.WIDE.U32 R10, R4, 0x4, R10 ;  /* 0x00000004040a7825 */ /* 0x000fe400078e000a */
[----:B------:R-:W4:Y:S02]  /*07e0*/  LDG.E R16, desc[UR6][R16.64] ;  /* 0x0000000610107981 */ /* 0x000f24000c1e1900 */
[----:B------:R-:W-:Y:S02]  /*07f0*/  IMAD.WIDE.U32 R8, R27, 0x4, R8 ;  /* 0x000000041b087825 */ /* 0x000fe400078e0008 */
[----:B------:R-:W5:Y:S04]  /*0800*/  LDG.E R10, desc[UR6][R10.64] ;  /* 0x000000060a0a7981 */ /* 0x000f68000c1e1900 */
[----:B------:R-:W5:Y:S01]  /*0810*/  LDG.E R8, desc[UR6][R8.64] ;  /* 0x0000000608087981 */ /* 0x000f62000c1e1900 */
[----:B------:R-:W-:Y:S01]  /*0820*/  IADD3 R6, PT, PT, R6, 0x4, RZ ;  /* 0x0000000406067810 */ /* 0x000fe20007ffe0ff */
[----:B--2---:R-:W-:-:S04]  /*0830*/  FFMA R7, R7, R20, R12 ;  /* 0x0000001407077223 */ /* 0x004fc8000000000c */
[----:B---3--:R-:W-:-:S04]  /*0840*/  FFMA R7, R22, R19, R7 ;  /* 0x0000001316077223 */ /* 0x008fc80000000007 */
[----:B----4-:R-:W-:-:S04]  /*0850*/  FFMA R7, R14, R16, R7 ;  /* 0x000000100e077223 */ /* 0x010fc80000000007 */
[----:B-----5:R-:W-:-:S07]  /*0860*/  FFMA R12, R10, R8, R7 ;  /* 0x000000080a0c7223 */ /* 0x020fce0000000007 */
.L_x_14:
[----:B------:R-:W-:Y:S05]  /*0870*/  @!P1 BRA `(.L_x_11) ;  /* 0x0000000000749947 */ /* 0x000fea0003800000 */
[----:B------:R-:W0:Y:S01]  /*0880*/  LDC.64 R8, c[0x0][0x398] ;  /* 0x0000e600ff087b82 */ /* 0x000e220000000a00 */
[----:B------:R-:W-:Y:S02]  /*0890*/  ISETP.NE.AND P0, PT, R13, 0x1, PT ;  /* 0x000000010d00780c */ /* 0x000fe40003f05270 */
[----:B------:R-:W-:-:S04]  /*08a0*/  LOP3.LUT R4, R5, 0x1, RZ, 0xc0, !PT ;  /* 0x0000000105047812 */ /* 0x000fc800078ec0ff */
[----:B------:R-:W-:Y:S01]  /*08b0*/  ISETP.NE.U32.AND P1, PT, R4, 0x1, PT ;  /* 0x000000010400780c */ /* 0x000fe20003f25070 */
[----:B------:R-:W1:Y:S06]  /*08c0*/  LDC.64 R18, c[0x0][0x390] ;  /* 0x0000e400ff127b82 */ /* 0x000e6c0000000a00 */
[----:B------:R-:W-:Y:S02]  /*08d0*/  @P0 IMAD R7, R2, R5, R6 ;  /* 0x0000000502070224 */ /* 0x000fe400078e0206 */
[----:B------:R-:W2:Y:S01]  /*08e0*/  LDC.64 R10, c[0x0][0x390] ;  /* 0x0000e400ff0a7b82 */ /* 0x000ea20000000a00 */
[C---:B------:R-:W-:Y:S01]  /*08f0*/  @P0 IMAD R17, R6.reuse, R0, R3 ;  /* 0x0000000006110224 */ /* 0x040fe200078e0203 */
[----:B------:R-:W-:-:S02]  /*0900*/  @P0 IADD3 R6, PT, PT, R6, 0x2, RZ ;  /* 0x0000000206060810 */ /* 0x000fc40007ffe0ff */
[----:B------:R-:W-:Y:S02]  /*0910*/  @P0 IADD3 R13, PT, PT, R7, 0x1, RZ ;  /* 0x00000001070d0810 */ /* 0x000fe40007ffe0ff */
[C---:B------:R-:W-:Y:S02]  /*0920*/  @P0 IADD3 R23, PT, PT, R17.reuse, R0, RZ ;  /* 0x0000000011170210 */ /* 0x040fe40007ffe0ff */
[----:B------:R-:W3:Y:S01]  /*0930*/  LDC.64 R14, c[0x0][0x398] ;  /* 0x0000e600ff0e7b82 */ /* 0x000ee20000000a00 */
[----:B0-----:R-:W-:-:S04]  /*0940*/  @P0 IMAD.WIDE.U32 R16, R17, 0x4, R8 ;  /* 0x0000000411100825 */ /* 0x001fc800078e0008 */
[----:B------:R-:W-:Y:S02]  /*0950*/  @P0 IMAD.WIDE.U32 R8, R23, 0x4, R8 ;  /* 0x0000000417080825 */ /* 0x000fe400078e0008 */
[----:B------:R-:W4:Y:S02]  /*0960*/  @P0 LDG.E R16, desc[UR6][R16.64] ;  /* 0x0000000610100981 */ /* 0x000f24000c1e1900 */
[--C-:B-1----:R-:W-:Y:S02]  /*0970*/  @P0 IMAD.WIDE.U32 R20, R7, 0x4, R18.reuse ;  /* 0x0000000407140825 */ /* 0x102fe400078e0012 */
[----:B------:R-:W5:Y:S02]  /*0980*/  @P0 LDG.E R8, desc[UR6][R8.64] ;  /* 0x0000000608080981 */ /* 0x000f64000c1e1900 */
[----:B------:R-:W-:Y:S02]  /*0990*/  @P0 IMAD.WIDE.U32 R18, R13, 0x4, R18 ;  /* 0x000000040d120825 */ /* 0x000fe400078e0012 */
[----:B------:R-:W4:Y:S02]  /*09a0*/  @P0 LDG.E R7, desc[UR6][R20.64] ;  /* 0x0000000614070981 */ /* 0x000f24000c1e1900 */
[----:B------:R-:W-:-:S02]  /*09b0*/  @!P1 IMAD R5, R2, R5, R6 ;  /* 0x0000000502059224 */ /* 0x000fc400078e0206 */
[----:B------:R-:W-:Y:S01]  /*09c0*/  @!P1 IMAD R13, R6, R0, R3 ;  /* 0x00000000060d9224 */ /* 0x000fe200078e0203 */
[----:B------:R-:W5:Y:S01]  /*09d0*/  @P0 LDG.E R18, desc[UR6][R18.64] ;  /* 0x0000000612120981 */ /* 0x000f62000c1e1900 */
[----:B--2---:R-:W-:-:S04]  /*09e0*/  @!P1 IMAD.WIDE.U32 R10, R5, 0x4, R10 ;  /* 0x00000004050a9825 */ /* 0x004fc800078e000a */
[----:B---3--:R-:W-:Y:S02]  /*09f0*/  @!P1 IMAD.WIDE.U32 R14, R13, 0x4, R14 ;  /* 0x000000040d0e9825 */ /* 0x008fe400078e000e */
[----:B------:R-:W2:Y:S04]  /*0a00*/  @!P1 LDG.E R11, desc[UR6][R10.64] ;  /* 0x000000060a0b9981 */ /* 0x000ea8000c1e1900 */
[----:B------:R-:W2:Y:S01]  /*0a10*/  @!P1 LDG.E R14, desc[UR6][R14.64] ;  /* 0x000000060e0e9981 */ /* 0x000ea2000c1e1900 */
[----:B----4-:R-:W-:-:S04]  /*0a20*/  @P0 FFMA R7, R7, R16, R12 ;  /* 0x0000001007070223 */ /* 0x010fc8000000000c */
[----:B-----5:R-:W-:-:S04]  /*0a30*/  @P0 FFMA R12, R18, R8, R7 ;  /* 0x00000008120c0223 */ /* 0x020fc80000000007 */
[----:B--2---:R-:W-:-:S07]  /*0a40*/  @!P1 FFMA R12, R11, R14, R12 ;  /* 0x0000000e0b0c9223 */ /* 0x004fce000000000c */
.L_x_11:
[----:B------:R-:W0:Y:S01]  /*0a50*/  LDC.64 R4, c[0x0][0x3a0] ;  /* 0x0000e800ff047b82 */ /* 0x000e220000000a00 */
[----:B------:R-:W-:-:S04]  /*0a60*/  IMAD R3, R2, R0, R3 ;  /* 0x0000000002037224 */ /* 0x000fc800078e0203 */
[----:B0-----:R-:W-:-:S05]  /*0a70*/  IMAD.WIDE.U32 R2, R3, 0x4, R4 ;  /* 0x0000000403027825 */ /* 0x001fca00078e0004 */
[----:B------:R-:W-:Y:S01]  /*0a80*/  STG.E desc[UR6][R2.64], R12 ;  /* 0x0000000c02007986 */ /* 0x000fe2000c101906 */
[----:B------:R-:W-:Y:S05]  /*0a90*/  EXIT ;  /* 0x000000000000794d */ /* 0x000fea0003800000 */
.L_x_15:
        /* <DEDUP_REMOVED lines=14> */
.L_x_17:


//--------------------- .nv.shared.reserved.0     --------------------------
	.section	.nv.shared.reserved.0,"aw",@nobits
	.weak		__nv_reservedSMEM_offset_0_alias
	.size		__nv_reservedSMEM_offset_0_alias, 0, 64
	.other		__nv_reservedSMEM_offset_0_alias,@"STO_CUDA_RESERVED_SHARED STV_DEFAULT"
__nv_reservedSMEM_offset_0_alias:
	.zero		0
	.zero		64


//--------------------- .nv.constant0._Z27matrixMulKernel_1thread1rowiiiPKfS0_Pf --------------------------
	.section	.nv.constant0._Z27matrixMulKernel_1thread1rowiiiPKfS0_Pf,"a",@progbits
	.sectionflags	@""
	.align	4
.nv.constant0._Z27matrixMulKernel_1thread1rowiiiPKfS0_Pf:
	.zero		936


//--------------------- .nv.constant0._Z31matrixMulKernel_1thread1elementiiiPKfS0_Pf --------------------------
	.section	.nv.constant0._Z31matrixMulKernel_1thread1elementiiiPKfS0_Pf,"a",@progbits
	.sectionflags	@""
	.align	4
.nv.constant0._Z31matrixMulKernel_1thread1elementiiiPKfS0_Pf:
	.zero		936


//--------------------- SYMBOLS --------------------------

	.type		.nv.reservedSmem.offset0,@object
	.size		.nv.reservedSmem.offset0,0x4
